//
// Generated by NVIDIA NVVM Compiler
//
// Compiler Build ID: CL-36424714
// Cuda compilation tools, release 13.0, V13.0.88
// Based on NVVM 20.0.0
//

.version 9.0
.target sm_100
.address_size 64

	// .globl	_Z11copyDensityPdS_

.visible .entry _Z11copyDensityPdS_(
	.param .u64 .ptr .align 1 _Z11copyDensityPdS__param_0,
	.param .u64 .ptr .align 1 _Z11copyDensityPdS__param_1
)
{
	.reg .b32 	%r<17>;
	.reg .b64 	%rd<8>;
	.reg .b64 	%fd<2>;

	ld.param.u64 	%rd1, [_Z11copyDensityPdS__param_0];
	ld.param.u64 	%rd2, [_Z11copyDensityPdS__param_1];
	cvta.to.global.u64 	%rd3, %rd2;
	cvta.to.global.u64 	%rd4, %rd1;
	mov.u32 	%r1, %ctaid.x;
	mov.u32 	%r2, %ntid.x;
	mov.u32 	%r3, %tid.x;
	mov.u32 	%r4, %ctaid.y;
	mov.u32 	%r5, %ntid.y;
	mov.u32 	%r6, %tid.y;
	mov.u32 	%r7, %ctaid.z;
	mov.u32 	%r8, %ntid.z;
	mov.u32 	%r9, %tid.z;
	mad.lo.s32 	%r10, %r7, %r8, %r9;
	mov.u32 	%r11, %nctaid.x;
	mov.u32 	%r12, %nctaid.y;
	mad.lo.s32 	%r13, %r10, %r12, %r4;
	mad.lo.s32 	%r14, %r13, %r5, %r6;
	mad.lo.s32 	%r15, %r14, %r11, %r1;
	mad.lo.s32 	%r16, %r15, %r2, %r3;
	mul.wide.s32 	%rd5, %r16, 8;
	add.s64 	%rd6, %rd4, %rd5;
	ld.global.f64 	%fd1, [%rd6];
	add.s64 	%rd7, %rd3, %rd5;
	st.global.f64 	[%rd7], %fd1;
	ret;

}
	// .globl	_Z12FFT_divideK2dPdS_S_S_S_
.visible .entry _Z12FFT_divideK2dPdS_S_S_S_(
	.param .f64 _Z12FFT_divideK2dPdS_S_S_S__param_0,
	.param .u64 .ptr .align 1 _Z12FFT_divideK2dPdS_S_S_S__param_1,
	.param .u64 .ptr .align 1 _Z12FFT_divideK2dPdS_S_S_S__param_2,
	.param .u64 .ptr .align 1 _Z12FFT_divideK2dPdS_S_S_S__param_3,
	.param .u64 .ptr .align 1 _Z12FFT_divideK2dPdS_S_S_S__param_4,
	.param .u64 .ptr .align 1 _Z12FFT_divideK2dPdS_S_S_S__param_5
)
{
	.reg .pred 	%p<2>;
	.reg .b32 	%r<19>;
	.reg .b64 	%rd<20>;
	.reg .b64 	%fd<18>;

	ld.param.f64 	%fd1, [_Z12FFT_divideK2dPdS_S_S_S__param_0];
	ld.param.u64 	%rd1, [_Z12FFT_divideK2dPdS_S_S_S__param_1];
	ld.param.u64 	%rd2, [_Z12FFT_divideK2dPdS_S_S_S__param_2];
	ld.param.u64 	%rd3, [_Z12FFT_divideK2dPdS_S_S_S__param_3];
	ld.param.u64 	%rd4, [_Z12FFT_divideK2dPdS_S_S_S__param_4];
	ld.param.u64 	%rd5, [_Z12FFT_divideK2dPdS_S_S_S__param_5];
	cvta.to.global.u64 	%rd6, %rd5;
	cvta.to.global.u64 	%rd7, %rd4;
	cvta.to.global.u64 	%rd8, %rd3;
	cvta.to.global.u64 	%rd9, %rd2;
	cvta.to.global.u64 	%rd10, %rd1;
	mov.u32 	%r1, %ctaid.x;
	mov.u32 	%r2, %ntid.x;
	mov.u32 	%r3, %tid.x;
	mad.lo.s32 	%r4, %r1, %r2, %r3;
	mov.u32 	%r5, %ctaid.y;
	mov.u32 	%r6, %ntid.y;
	mov.u32 	%r7, %tid.y;
	mad.lo.s32 	%r8, %r5, %r6, %r7;
	mov.u32 	%r9, %ctaid.z;
	mov.u32 	%r10, %ntid.z;
	mov.u32 	%r11, %tid.z;
	mad.lo.s32 	%r12, %r9, %r10, %r11;
	mov.u32 	%r13, %nctaid.x;
	mov.u32 	%r14, %nctaid.y;
	mul.lo.s32 	%r15, %r14, %r6;
	mad.lo.s32 	%r16, %r15, %r12, %r8;
	mul.lo.s32 	%r17, %r2, %r13;
	mad.lo.s32 	%r18, %r17, %r16, %r4;
	mul.wide.s32 	%rd11, %r4, 8;
	add.s64 	%rd12, %rd10, %rd11;
	ld.global.f64 	%fd2, [%rd12];
	mul.wide.u32 	%rd13, %r8, 8;
	add.s64 	%rd14, %rd9, %rd13;
	ld.global.f64 	%fd3, [%rd14];
	mul.wide.u32 	%rd15, %r12, 8;
	add.s64 	%rd16, %rd8, %rd15;
	ld.global.f64 	%fd4, [%rd16];
	mul.f64 	%fd5, %fd3, %fd3;
	fma.rn.f64 	%fd6, %fd2, %fd2, %fd5;
	fma.rn.f64 	%fd7, %fd4, %fd4, %fd6;
	abs.f64 	%fd8, %fd7;
	setp.lt.f64 	%p1, %fd8, 0d3EE4F8B588E368F1;
	selp.f64 	%fd9, 0d3FF0000000000000, %fd7, %p1;
	mul.wide.s32 	%rd17, %r18, 8;
	add.s64 	%rd18, %rd7, %rd17;
	ld.global.f64 	%fd10, [%rd18];
	neg.f64 	%fd11, %fd10;
	mul.f64 	%fd12, %fd1, %fd11;
	div.rn.f64 	%fd13, %fd12, %fd9;
	st.global.f64 	[%rd18], %fd13;
	add.s64 	%rd19, %rd6, %rd17;
	ld.global.f64 	%fd14, [%rd19];
	neg.f64 	%fd15, %fd14;
	mul.f64 	%fd16, %fd1, %fd15;
	div.rn.f64 	%fd17, %fd16, %fd9;
	st.global.f64 	[%rd19], %fd17;
	ret;

}
	// .globl	_Z15iterPoissonStepiiiiddddddPdS_Pi
.visible .entry _Z15iterPoissonStepiiiiddddddPdS_Pi(
	.param .u32 _Z15iterPoissonStepiiiiddddddPdS_Pi_param_0,
	.param .u32 _Z15iterPoissonStepiiiiddddddPdS_Pi_param_1,
	.param .u32 _Z15iterPoissonStepiiiiddddddPdS_Pi_param_2,
	.param .u32 _Z15iterPoissonStepiiiiddddddPdS_Pi_param_3,
	.param .f64 _Z15iterPoissonStepiiiiddddddPdS_Pi_param_4,
	.param .f64 _Z15iterPoissonStepiiiiddddddPdS_Pi_param_5,
	.param .f64 _Z15iterPoissonStepiiiiddddddPdS_Pi_param_6,
	.param .f64 _Z15iterPoissonStepiiiiddddddPdS_Pi_param_7,
	.param .f64 _Z15iterPoissonStepiiiiddddddPdS_Pi_param_8,
	.param .f64 _Z15iterPoissonStepiiiiddddddPdS_Pi_param_9,
	.param .u64 .ptr .align 1 _Z15iterPoissonStepiiiiddddddPdS_Pi_param_10,
	.param .u64 .ptr .align 1 _Z15iterPoissonStepiiiiddddddPdS_Pi_param_11,
	.param .u64 .ptr .align 1 _Z15iterPoissonStepiiiiddddddPdS_Pi_param_12
)
{
	.reg .pred 	%p<13>;
	.reg .b32 	%r<59>;
	.reg .b64 	%rd<23>;
	.reg .b64 	%fd<34>;

	ld.param.u32 	%r4, [_Z15iterPoissonStepiiiiddddddPdS_Pi_param_0];
	ld.param.u32 	%r5, [_Z15iterPoissonStepiiiiddddddPdS_Pi_param_1];
	ld.param.u32 	%r6, [_Z15iterPoissonStepiiiiddddddPdS_Pi_param_2];
	ld.param.u32 	%r7, [_Z15iterPoissonStepiiiiddddddPdS_Pi_param_3];
	ld.param.u64 	%rd1, [_Z15iterPoissonStepiiiiddddddPdS_Pi_param_10];
	ld.param.u64 	%rd2, [_Z15iterPoissonStepiiiiddddddPdS_Pi_param_11];
	mov.u32 	%r8, %ctaid.y;
	mov.u32 	%r1, %ntid.y;
	mov.u32 	%r9, %tid.y;
	mad.lo.s32 	%r2, %r8, %r1, %r9;
	mov.u32 	%r10, %ctaid.z;
	mov.u32 	%r11, %ntid.z;
	mov.u32 	%r12, %tid.z;
	mad.lo.s32 	%r3, %r10, %r11, %r12;
	and.b32  	%r13, %r2, 1;
	setp.eq.b32 	%p4, %r13, 1;
	@%p4 bra 	$L__BB2_2;
	and.b32  	%r16, %r3, 1;
	setp.eq.s32 	%p12, %r16, %r4;
	bra.uni 	$L__BB2_3;
$L__BB2_2:
	and.b32  	%r14, %r3, 1;
	xor.b32  	%r15, %r14, %r4;
	setp.eq.s32 	%p12, %r15, 1;
$L__BB2_3:
	ld.param.f64 	%fd33, [_Z15iterPoissonStepiiiiddddddPdS_Pi_param_9];
	ld.param.f64 	%fd32, [_Z15iterPoissonStepiiiiddddddPdS_Pi_param_8];
	ld.param.f64 	%fd31, [_Z15iterPoissonStepiiiiddddddPdS_Pi_param_7];
	ld.param.f64 	%fd30, [_Z15iterPoissonStepiiiiddddddPdS_Pi_param_4];
	cvta.to.global.u64 	%rd4, %rd2;
	selp.u32 	%r17, 1, 0, %p12;
	mov.u32 	%r18, %tid.x;
	mov.u32 	%r19, %ntid.x;
	mov.u32 	%r20, %ctaid.x;
	mad.lo.s32 	%r21, %r20, %r19, %r18;
	shl.b32 	%r22, %r21, 1;
	or.b32  	%r23, %r22, %r17;
	mul.lo.s32 	%r24, %r5, %r2;
	add.s32 	%r25, %r23, %r24;
	mov.u32 	%r26, %nctaid.y;
	mul.lo.s32 	%r27, %r26, %r1;
	mul.lo.s32 	%r28, %r27, %r5;
	mul.lo.s32 	%r29, %r28, %r3;
	add.s32 	%r30, %r25, %r29;
	setp.eq.s32 	%p5, %r23, 0;
	add.s32 	%r31, %r23, -1;
	selp.b32 	%r32, 1, %r31, %p5;
	add.s32 	%r33, %r5, -1;
	setp.eq.s32 	%p6, %r23, %r33;
	add.s32 	%r34, %r5, -2;
	add.s32 	%r35, %r23, 1;
	selp.b32 	%r36, %r34, %r35, %p6;
	setp.eq.s32 	%p7, %r2, 0;
	add.s32 	%r37, %r2, -1;
	selp.b32 	%r38, 1, %r37, %p7;
	add.s32 	%r39, %r6, -1;
	setp.eq.s32 	%p8, %r2, %r39;
	add.s32 	%r40, %r6, -2;
	add.s32 	%r41, %r2, 1;
	selp.b32 	%r42, %r40, %r41, %p8;
	setp.eq.s32 	%p9, %r3, 0;
	add.s32 	%r43, %r3, -1;
	selp.b32 	%r44, 1, %r43, %p9;
	add.s32 	%r45, %r7, -1;
	setp.eq.s32 	%p10, %r3, %r45;
	add.s32 	%r46, %r7, -2;
	add.s32 	%r47, %r3, 1;
	selp.b32 	%r48, %r46, %r47, %p10;
	cvta.to.global.u64 	%rd5, %rd1;
	mul.wide.s32 	%rd6, %r30, 8;
	add.s64 	%rd7, %rd5, %rd6;
	ld.global.f64 	%fd5, [%rd7];
	add.s64 	%rd8, %rd4, %rd6;
	ld.global.f64 	%fd6, [%rd8];
	add.s32 	%r49, %r29, %r24;
	add.s32 	%r50, %r49, %r32;
	mul.wide.u32 	%rd9, %r50, 8;
	add.s64 	%rd10, %rd4, %rd9;
	ld.global.f64 	%fd7, [%rd10];
	add.s32 	%r51, %r49, %r36;
	mul.wide.u32 	%rd11, %r51, 8;
	add.s64 	%rd12, %rd4, %rd11;
	ld.global.f64 	%fd8, [%rd12];
	mad.lo.s32 	%r52, %r38, %r5, %r29;
	add.s32 	%r53, %r52, %r23;
	mul.wide.u32 	%rd13, %r53, 8;
	add.s64 	%rd14, %rd4, %rd13;
	ld.global.f64 	%fd9, [%rd14];
	mad.lo.s32 	%r54, %r42, %r5, %r29;
	add.s32 	%r55, %r54, %r23;
	mul.wide.u32 	%rd15, %r55, 8;
	add.s64 	%rd16, %rd4, %rd15;
	ld.global.f64 	%fd10, [%rd16];
	mad.lo.s32 	%r56, %r28, %r44, %r25;
	mul.wide.u32 	%rd17, %r56, 8;
	add.s64 	%rd18, %rd4, %rd17;
	ld.global.f64 	%fd11, [%rd18];
	mad.lo.s32 	%r57, %r28, %r48, %r25;
	mul.wide.u32 	%rd19, %r57, 8;
	add.s64 	%rd20, %rd4, %rd19;
	ld.global.f64 	%fd12, [%rd20];
	mov.f64 	%fd13, 0d3FF0000000000000;
	sub.f64 	%fd14, %fd13, %fd31;
	div.rn.f64 	%fd15, %fd31, 0d4018000000000000;
	add.f64 	%fd16, %fd7, %fd8;
	add.f64 	%fd17, %fd16, %fd9;
	add.f64 	%fd18, %fd17, %fd10;
	add.f64 	%fd19, %fd18, %fd11;
	add.f64 	%fd20, %fd19, %fd12;
	mul.f64 	%fd21, %fd30, %fd30;
	mul.f64 	%fd22, %fd21, %fd32;
	mul.f64 	%fd23, %fd22, %fd5;
	sub.f64 	%fd24, %fd20, %fd23;
	mul.f64 	%fd25, %fd15, %fd24;
	fma.rn.f64 	%fd26, %fd14, %fd6, %fd25;
	st.global.f64 	[%rd8], %fd26;
	sub.f64 	%fd27, %fd26, %fd6;
	div.rn.f64 	%fd28, %fd27, %fd6;
	abs.f64 	%fd29, %fd28;
	setp.leu.f64 	%p11, %fd29, %fd33;
	@%p11 bra 	$L__BB2_5;
	ld.param.u64 	%rd22, [_Z15iterPoissonStepiiiiddddddPdS_Pi_param_12];
	cvta.to.global.u64 	%rd21, %rd22;
	mov.b32 	%r58, 0;
	st.global.u32 	[%rd21], %r58;
$L__BB2_5:
	ret;

}
	// .globl	_Z15getGravityForceiiiidddPdS_S_S_S_S_
.visible .entry _Z15getGravityForceiiiidddPdS_S_S_S_S_(
	.param .u32 _Z15getGravityForceiiiidddPdS_S_S_S_S__param_0,
	.param .u32 _Z15getGravityForceiiiidddPdS_S_S_S_S__param_1,
	.param .u32 _Z15getGravityForceiiiidddPdS_S_S_S_S__param_2,
	.param .u32 _Z15getGravityForceiiiidddPdS_S_S_S_S__param_3,
	.param .f64 _Z15getGravityForceiiiidddPdS_S_S_S_S__param_4,
	.param .f64 _Z15getGravityForceiiiidddPdS_S_S_S_S__param_5,
	.param .f64 _Z15getGravityForceiiiidddPdS_S_S_S_S__param_6,
	.param .u64 .ptr .align 1 _Z15getGravityForceiiiidddPdS_S_S_S_S__param_7,
	.param .u64 .ptr .align 1 _Z15getGravityForceiiiidddPdS_S_S_S_S__param_8,
	.param .u64 .ptr .align 1 _Z15getGravityForceiiiidddPdS_S_S_S_S__param_9,
	.param .u64 .ptr .align 1 _Z15getGravityForceiiiidddPdS_S_S_S_S__param_10,
	.param .u64 .ptr .align 1 _Z15getGravityForceiiiidddPdS_S_S_S_S__param_11,
	.param .u64 .ptr .align 1 _Z15getGravityForceiiiidddPdS_S_S_S_S__param_12
)
{
	.reg .pred 	%p<7>;
	.reg .b32 	%r<57>;
	.reg .b64 	%rd<35>;
	.reg .b64 	%fd<29>;

	ld.param.u32 	%r1, [_Z15getGravityForceiiiidddPdS_S_S_S_S__param_0];
	ld.param.u32 	%r2, [_Z15getGravityForceiiiidddPdS_S_S_S_S__param_1];
	ld.param.u32 	%r3, [_Z15getGravityForceiiiidddPdS_S_S_S_S__param_2];
	ld.param.u32 	%r4, [_Z15getGravityForceiiiidddPdS_S_S_S_S__param_3];
	ld.param.f64 	%fd1, [_Z15getGravityForceiiiidddPdS_S_S_S_S__param_4];
	ld.param.f64 	%fd2, [_Z15getGravityForceiiiidddPdS_S_S_S_S__param_5];
	ld.param.f64 	%fd3, [_Z15getGravityForceiiiidddPdS_S_S_S_S__param_6];
	ld.param.u64 	%rd1, [_Z15getGravityForceiiiidddPdS_S_S_S_S__param_7];
	ld.param.u64 	%rd2, [_Z15getGravityForceiiiidddPdS_S_S_S_S__param_8];
	ld.param.u64 	%rd3, [_Z15getGravityForceiiiidddPdS_S_S_S_S__param_9];
	ld.param.u64 	%rd4, [_Z15getGravityForceiiiidddPdS_S_S_S_S__param_10];
	ld.param.u64 	%rd5, [_Z15getGravityForceiiiidddPdS_S_S_S_S__param_11];
	ld.param.u64 	%rd6, [_Z15getGravityForceiiiidddPdS_S_S_S_S__param_12];
	cvta.to.global.u64 	%rd7, %rd6;
	cvta.to.global.u64 	%rd8, %rd3;
	cvta.to.global.u64 	%rd9, %rd2;
	cvta.to.global.u64 	%rd10, %rd1;
	cvta.to.global.u64 	%rd11, %rd4;
	cvta.to.global.u64 	%rd12, %rd5;
	mov.u32 	%r5, %ctaid.x;
	mov.u32 	%r6, %ntid.x;
	mov.u32 	%r7, %tid.x;
	mad.lo.s32 	%r8, %r5, %r6, %r7;
	mov.u32 	%r9, %ctaid.y;
	mov.u32 	%r10, %ntid.y;
	mov.u32 	%r11, %tid.y;
	mad.lo.s32 	%r12, %r9, %r10, %r11;
	mov.u32 	%r13, %ctaid.z;
	mov.u32 	%r14, %ntid.z;
	mov.u32 	%r15, %tid.z;
	mad.lo.s32 	%r16, %r13, %r14, %r15;
	mov.u32 	%r17, %nctaid.x;
	mov.u32 	%r18, %nctaid.y;
	mul.lo.s32 	%r19, %r18, %r10;
	mad.lo.s32 	%r20, %r19, %r16, %r12;
	mul.lo.s32 	%r21, %r6, %r17;
	mad.lo.s32 	%r22, %r21, %r20, %r8;
	setp.eq.s32 	%p1, %r8, 0;
	add.s32 	%r23, %r8, -1;
	selp.b32 	%r24, 1, %r23, %p1;
	add.s32 	%r25, %r2, -1;
	setp.eq.s32 	%p2, %r8, %r25;
	add.s32 	%r26, %r2, -2;
	add.s32 	%r27, %r8, 1;
	selp.b32 	%r28, %r26, %r27, %p2;
	setp.eq.s32 	%p3, %r12, 0;
	add.s32 	%r29, %r12, -1;
	selp.b32 	%r30, 1, %r29, %p3;
	add.s32 	%r31, %r3, -1;
	setp.eq.s32 	%p4, %r12, %r31;
	add.s32 	%r32, %r3, -2;
	add.s32 	%r33, %r12, 1;
	selp.b32 	%r34, %r32, %r33, %p4;
	setp.eq.s32 	%p5, %r16, 0;
	add.s32 	%r35, %r16, -1;
	selp.b32 	%r36, 1, %r35, %p5;
	add.s32 	%r37, %r4, -1;
	setp.eq.s32 	%p6, %r16, %r37;
	add.s32 	%r38, %r4, -2;
	add.s32 	%r39, %r16, 1;
	selp.b32 	%r40, %r38, %r39, %p6;
	mul.lo.s32 	%r41, %r2, %r12;
	add.s32 	%r42, %r24, %r41;
	mul.lo.s32 	%r43, %r2, %r16;
	mul.lo.s32 	%r44, %r43, %r3;
	add.s32 	%r45, %r42, %r44;
	mul.wide.s32 	%rd13, %r45, 8;
	add.s64 	%rd14, %rd12, %rd13;
	ld.global.f64 	%fd4, [%rd14];
	add.s32 	%r46, %r44, %r41;
	add.s32 	%r47, %r46, %r28;
	mul.wide.s32 	%rd15, %r47, 8;
	add.s64 	%rd16, %rd12, %rd15;
	ld.global.f64 	%fd5, [%rd16];
	mad.lo.s32 	%r48, %r30, %r2, %r8;
	add.s32 	%r49, %r48, %r44;
	mul.wide.s32 	%rd17, %r49, 8;
	add.s64 	%rd18, %rd12, %rd17;
	ld.global.f64 	%fd6, [%rd18];
	add.s32 	%r50, %r44, %r8;
	mad.lo.s32 	%r51, %r34, %r2, %r50;
	mul.wide.s32 	%rd19, %r51, 8;
	add.s64 	%rd20, %rd12, %rd19;
	ld.global.f64 	%fd7, [%rd20];
	add.s32 	%r52, %r41, %r8;
	mul.lo.s32 	%r53, %r36, %r2;
	mad.lo.s32 	%r54, %r53, %r3, %r52;
	mul.wide.s32 	%rd21, %r54, 8;
	add.s64 	%rd22, %rd12, %rd21;
	ld.global.f64 	%fd8, [%rd22];
	mul.lo.s32 	%r55, %r3, %r2;
	mad.lo.s32 	%r56, %r55, %r40, %r52;
	mul.wide.s32 	%rd23, %r56, 8;
	add.s64 	%rd24, %rd12, %rd23;
	ld.global.f64 	%fd9, [%rd24];
	sub.f64 	%fd10, %fd4, %fd5;
	mul.f64 	%fd11, %fd10, 0d3FE0000000000000;
	div.rn.f64 	%fd12, %fd11, %fd1;
	sub.f64 	%fd13, %fd6, %fd7;
	mul.f64 	%fd14, %fd13, 0d3FE0000000000000;
	div.rn.f64 	%fd15, %fd14, %fd2;
	sub.f64 	%fd16, %fd8, %fd9;
	mul.f64 	%fd17, %fd16, 0d3FE0000000000000;
	div.rn.f64 	%fd18, %fd17, %fd3;
	mul.wide.s32 	%rd25, %r22, 8;
	add.s64 	%rd26, %rd11, %rd25;
	ld.global.f64 	%fd19, [%rd26];
	mul.f64 	%fd20, %fd12, %fd19;
	add.s64 	%rd27, %rd10, %rd25;
	st.global.f64 	[%rd27], %fd20;
	mul.f64 	%fd21, %fd15, %fd19;
	add.s64 	%rd28, %rd9, %rd25;
	st.global.f64 	[%rd28], %fd21;
	mul.f64 	%fd22, %fd19, %fd18;
	add.s64 	%rd29, %rd8, %rd25;
	st.global.f64 	[%rd29], %fd22;
	mul.wide.s32 	%rd30, %r1, 8;
	add.s64 	%rd31, %rd26, %rd30;
	ld.global.f64 	%fd23, [%rd31];
	add.s64 	%rd32, %rd31, %rd30;
	ld.global.f64 	%fd24, [%rd32];
	add.s64 	%rd33, %rd32, %rd30;
	ld.global.f64 	%fd25, [%rd33];
	mul.f64 	%fd26, %fd15, %fd24;
	fma.rn.f64 	%fd27, %fd12, %fd23, %fd26;
	fma.rn.f64 	%fd28, %fd18, %fd25, %fd27;
	add.s64 	%rd34, %rd7, %rd25;
	st.global.f64 	[%rd34], %fd28;
	ret;

}


// ===== COMPILED SASS (sm_100) =====

	.target	sm_100

	.elftype	@"ET_EXEC"


//--------------------- .note.nv.tkinfo           --------------------------
	.section	.note.nv.tkinfo,"",@"SHT_NOTE"
	.sectionflags	@"SHF_NOTE_NV_TKINFO"
	.tkinfo
        /*0018*/ 	.word	0x00000002
        /*0030*/ 	.string	""
        /*0030*/ 	.string	"ptxas"
        /*0030*/ 	.string	"Cuda compilation tools, release 13.0, V13.0.88"
        /*0030*/ 	.string	"Build cuda_13.0.r13.0/compiler.36424714_0"
        /*0030*/ 	.string	"-arch sm_100 -m 64 "



//--------------------- .note.nv.cuinfo           --------------------------
	.section	.note.nv.cuinfo,"",@"SHT_NOTE"
	.sectionflags	@"SHF_NOTE_NV_CUINFO"
        /*0018*/ 	.short	0x0002
        /*001a*/ 	.short	0x0064
        /*001c*/ 	.short	0x0082
	.zero		2


//--------------------- .nv.info                  --------------------------
	.section	.nv.info,"",@"SHT_CUDA_INFO"
	.align	4


	//----- nvinfo : EIATTR_REGCOUNT
	.align		4
        /*0000*/ 	.byte	0x04, 0x2f
        /*0002*/ 	.short	(.L_1 - .L_0)
	.align		4
.L_0:
        /*0004*/ 	.word	index@(_Z11copyDensityPdS_)
        /*0008*/ 	.word	0x00000010


	//----- nvinfo : EIATTR_FRAME_SIZE
	.align		4
.L_1:
        /*000c*/ 	.byte	0x04, 0x11
        /*000e*/ 	.short	(.L_3 - .L_2)
	.align		4
.L_2:
        /*0010*/ 	.word	index@(_Z11copyDensityPdS_)
        /*0014*/ 	.word	0x00000000


	//----- nvinfo : EIATTR_REGCOUNT
	.align		4
.L_3:
        /*0018*/ 	.byte	0x04, 0x2f
        /*001a*/ 	.short	(.L_5 - .L_4)
	.align		4
.L_4:
        /*001c*/ 	.word	index@(_Z12FFT_divideK2dPdS_S_S_S_)
        /*0020*/ 	.word	0x0000001d


	//----- nvinfo : EIATTR_FRAME_SIZE
	.align		4
.L_5:
        /*0024*/ 	.byte	0x04, 0x11
        /*0026*/ 	.short	(.L_7 - .L_6)
	.align		4
.L_6:
        /*0028*/ 	.word	index@($__internal_2_$__cuda_sm20_div_rn_f64_full)
        /*002c*/ 	.word	0x00000000


	//----- nvinfo : EIATTR_FRAME_SIZE
	.align		4
.L_7:
        /*0030*/ 	.byte	0x04, 0x11
        /*0032*/ 	.short	(.L_9 - .L_8)
	.align		4
.L_8:
        /*0034*/ 	.word	index@(_Z12FFT_divideK2dPdS_S_S_S_)
        /*0038*/ 	.word	0x00000000


	//----- nvinfo : EIATTR_REGCOUNT
	.align		4
.L_9:
        /*003c*/ 	.byte	0x04, 0x2f
        /*003e*/ 	.short	(.L_11 - .L_10)
	.align		4
.L_10:
        /*0040*/ 	.word	index@(_Z15iterPoissonStepiiiiddddddPdS_Pi)
        /*0044*/ 	.word	0x0000002a


	//----- nvinfo : EIATTR_FRAME_SIZE
	.align		4
.L_11:
        /*0048*/ 	.byte	0x04, 0x11
        /*004a*/ 	.short	(.L_13 - .L_12)
	.align		4
.L_12:
        /*004c*/ 	.word	index@($__internal_1_$__cuda_sm20_div_rn_f64_full)
        /*0050*/ 	.word	0x00000000


	//----- nvinfo : EIATTR_FRAME_SIZE
	.align		4
.L_13:
        /*0054*/ 	.byte	0x04, 0x11
        /*0056*/ 	.short	(.L_15 - .L_14)
	.align		4
.L_14:
        /*0058*/ 	.word	index@(_Z15iterPoissonStepiiiiddddddPdS_Pi)
        /*005c*/ 	.word	0x00000000


	//----- nvinfo : EIATTR_REGCOUNT
	.align		4
.L_15:
        /*0060*/ 	.byte	0x04, 0x2f
        /*0062*/ 	.short	(.L_17 - .L_16)
	.align		4
.L_16:
        /*0064*/ 	.word	index@(_Z15getGravityForceiiiidddPdS_S_S_S_S_)
        /*0068*/ 	.word	0x00000020


	//----- nvinfo : EIATTR_FRAME_SIZE
	.align		4
.L_17:
        /*006c*/ 	.byte	0x04, 0x11
        /*006e*/ 	.short	(.L_19 - .L_18)
	.align		4
.L_18:
        /*0070*/ 	.word	index@($__internal_0_$__cuda_sm20_div_rn_f64_full)
        /*0074*/ 	.word	0x00000000


	//----- nvinfo : EIATTR_FRAME_SIZE
	.align		4
.L_19:
        /*0078*/ 	.byte	0x04, 0x11
        /*007a*/ 	.short	(.L_21 - .L_20)
	.align		4
.L_20:
        /*007c*/ 	.word	index@(_Z15getGravityForceiiiidddPdS_S_S_S_S_)
        /*0080*/ 	.word	0x00000000


	//----- nvinfo : EIATTR_MIN_STACK_SIZE
	.align		4
.L_21:
        /*0084*/ 	.byte	0x04, 0x12
        /*0086*/ 	.short	(.L_23 - .L_22)
	.align		4
.L_22:
        /*0088*/ 	.word	index@(_Z15getGravityForceiiiidddPdS_S_S_S_S_)
        /*008c*/ 	.word	0x00000000


	//----- nvinfo : EIATTR_MIN_STACK_SIZE
	.align		4
.L_23:
        /*0090*/ 	.byte	0x04, 0x12
        /*0092*/ 	.short	(.L_25 - .L_24)
	.align		4
.L_24:
        /*0094*/ 	.word	index@(_Z15iterPoissonStepiiiiddddddPdS_Pi)
        /*0098*/ 	.word	0x00000000


	//----- nvinfo : EIATTR_MIN_STACK_SIZE
	.align		4
.L_25:
        /*009c*/ 	.byte	0x04, 0x12
        /*009e*/ 	.short	(.L_27 - .L_26)
	.align		4
.L_26:
        /*00a0*/ 	.word	index@(_Z12FFT_divideK2dPdS_S_S_S_)
        /*00a4*/ 	.word	0x00000000


	//----- nvinfo : EIATTR_MIN_STACK_SIZE
	.align		4
.L_27:
        /*00a8*/ 	.byte	0x04, 0x12
        /*00aa*/ 	.short	(.L_29 - .L_28)
	.align		4
.L_28:
        /*00ac*/ 	.word	index@(_Z11copyDensityPdS_)
        /*00b0*/ 	.word	0x00000000
.L_29:


//--------------------- .nv.compat                --------------------------
	.section	.nv.compat,"",@"SHT_CUDA_COMPAT_INFO"
	.align	4
        /*0000*/ 	.byte	0x02, 0x09, 0x00, 0x00, 0x02, 0x02, 0x01, 0x00, 0x02, 0x05, 0x05, 0x00, 0x03, 0x07, 0x01, 0x01
        /*0010*/ 	.byte	0x02, 0x03, 0x00, 0x00, 0x02, 0x06, 0x01, 0x00, 0x04, 0x0b, 0x08, 0x00, 0x01, 0x00, 0x00, 0x00
        /*0020*/ 	.byte	0x00, 0x00, 0x00, 0x00


//--------------------- .nv.info._Z15getGravityForceiiiidddPdS_S_S_S_S_ --------------------------
	.section	.nv.info._Z15getGravityForceiiiidddPdS_S_S_S_S_,"",@"SHT_CUDA_INFO"
	.sectionflags	@""
	.align	4


	//----- nvinfo : EIATTR_CUDA_API_VERSION
	.align		4
        /*0000*/ 	.byte	0x04, 0x37
        /*0002*/ 	.short	(.L_31 - .L_30)
.L_30:
        /*0004*/ 	.word	0x00000082


	//----- nvinfo : EIATTR_KPARAM_INFO
	.align		4
.L_31:
        /*0008*/ 	.byte	0x04, 0x17
        /*000a*/ 	.short	(.L_33 - .L_32)
.L_32:
        /*000c*/ 	.word	0x00000000
        /*0010*/ 	.short	0x000c
        /*0012*/ 	.short	0x0050
        /*0014*/ 	.byte	0x00, 0xf5, 0x21, 0x00


	//----- nvinfo : EIATTR_KPARAM_INFO
	.align		4
.L_33:
        /*0018*/ 	.byte	0x04, 0x17
        /*001a*/ 	.short	(.L_35 - .L_34)
.L_34:
        /*001c*/ 	.word	0x00000000
        /*0020*/ 	.short	0x000b
        /*0022*/ 	.short	0x0048
        /*0024*/ 	.byte	0x00, 0xf5, 0x21, 0x00


	//----- nvinfo : EIATTR_KPARAM_INFO
	.align		4
.L_35:
        /*0028*/ 	.byte	0x04, 0x17
        /*002a*/ 	.short	(.L_37 - .L_36)
.L_36:
        /*002c*/ 	.word	0x00000000
        /*0030*/ 	.short	0x000a
        /*0032*/ 	.short	0x0040
        /*0034*/ 	.byte	0x00, 0xf5, 0x21, 0x00


	//----- nvinfo : EIATTR_KPARAM_INFO
	.align		4
.L_37:
        /*0038*/ 	.byte	0x04, 0x17
        /*003a*/ 	.short	(.L_39 - .L_38)
.L_38:
        /*003c*/ 	.word	0x00000000
        /*0040*/ 	.short	0x0009
        /*0042*/ 	.short	0x0038
        /*0044*/ 	.byte	0x00, 0xf5, 0x21, 0x00


	//----- nvinfo : EIATTR_KPARAM_INFO
	.align		4
.L_39:
        /*0048*/ 	.byte	0x04, 0x17
        /*004a*/ 	.short	(.L_41 - .L_40)
.L_40:
        /*004c*/ 	.word	0x00000000
        /*0050*/ 	.short	0x0008
        /*0052*/ 	.short	0x0030
        /*0054*/ 	.byte	0x00, 0xf5, 0x21, 0x00


	//----- nvinfo : EIATTR_KPARAM_INFO
	.align		4
.L_41:
        /*0058*/ 	.byte	0x04, 0x17
        /*005a*/ 	.short	(.L_43 - .L_42)
.L_42:
        /*005c*/ 	.word	0x00000000
        /*0060*/ 	.short	0x0007
        /*0062*/ 	.short	0x0028
        /*0064*/ 	.byte	0x00, 0xf5, 0x21, 0x00


	//----- nvinfo : EIATTR_KPARAM_INFO
	.align		4
.L_43:
        /*0068*/ 	.byte	0x04, 0x17
        /*006a*/ 	.short	(.L_45 - .L_44)
.L_44:
        /*006c*/ 	.word	0x00000000
        /*0070*/ 	.short	0x0006
        /*0072*/ 	.short	0x0020
        /*0074*/ 	.byte	0x00, 0xf0, 0x21, 0x00


	//----- nvinfo : EIATTR_KPARAM_INFO
	.align		4
.L_45:
        /*0078*/ 	.byte	0x04, 0x17
        /*007a*/ 	.short	(.L_47 - .L_46)
.L_46:
        /*007c*/ 	.word	0x00000000
        /*0080*/ 	.short	0x0005
        /*0082*/ 	.short	0x0018
        /*0084*/ 	.byte	0x00, 0xf0, 0x21, 0x00


	//----- nvinfo : EIATTR_KPARAM_INFO
	.align		4
.L_47:
        /*0088*/ 	.byte	0x04, 0x17
        /*008a*/ 	.short	(.L_49 - .L_48)
.L_48:
        /*008c*/ 	.word	0x00000000
        /*0090*/ 	.short	0x0004
        /*0092*/ 	.short	0x0010
        /*0094*/ 	.byte	0x00, 0xf0, 0x21, 0x00


	//----- nvinfo : EIATTR_KPARAM_INFO
	.align		4
.L_49:
        /*0098*/ 	.byte	0x04, 0x17
        /*009a*/ 	.short	(.L_51 - .L_50)
.L_50:
        /*009c*/ 	.word	0x00000000
        /*00a0*/ 	.short	0x0003
        /*00a2*/ 	.short	0x000c
        /*00a4*/ 	.byte	0x00, 0xf0, 0x11, 0x00


	//----- nvinfo : EIATTR_KPARAM_INFO
	.align		4
.L_51:
        /*00a8*/ 	.byte	0x04, 0x17
        /*00aa*/ 	.short	(.L_53 - .L_52)
.L_52:
        /*00ac*/ 	.word	0x00000000
        /*00b0*/ 	.short	0x0002
        /*00b2*/ 	.short	0x0008
        /*00b4*/ 	.byte	0x00, 0xf0, 0x11, 0x00


	//----- nvinfo : EIATTR_KPARAM_INFO
	.align		4
.L_53:
        /*00b8*/ 	.byte	0x04, 0x17
        /*00ba*/ 	.short	(.L_55 - .L_54)
.L_54:
        /*00bc*/ 	.word	0x00000000
        /*00c0*/ 	.short	0x0001
        /*00c2*/ 	.short	0x0004
        /*00c4*/ 	.byte	0x00, 0xf0, 0x11, 0x00


	//----- nvinfo : EIATTR_KPARAM_INFO
	.align		4
.L_55:
        /*00c8*/ 	.byte	0x04, 0x17
        /*00ca*/ 	.short	(.L_57 - .L_56)
.L_56:
        /*00cc*/ 	.word	0x00000000
        /*00d0*/ 	.short	0x0000
        /*00d2*/ 	.short	0x0000
        /*00d4*/ 	.byte	0x00, 0xf0, 0x11, 0x00


	//----- nvinfo : EIATTR_SPARSE_MMA_MASK
	.align		4
.L_57:
        /*00d8*/ 	.byte	0x03, 0x50
        /*00da*/ 	.short	0x0000


	//----- nvinfo : EIATTR_MAXREG_COUNT
	.align		4
        /*00dc*/ 	.byte	0x03, 0x1b
        /*00de*/ 	.short	0x00ff


	//----- nvinfo : EIATTR_MERCURY_ISA_VERSION
	.align		4
        /*00e0*/ 	.byte	0x03, 0x5f
        /*00e2*/ 	.short	0x0101


	//----- nvinfo : EIATTR_VRC_CTA_INIT_COUNT
	.align		4
        /*00e4*/ 	.byte	0x02, 0x4a
	.zero		1
	.zero		1


	//----- nvinfo : EIATTR_EXIT_INSTR_OFFSETS
	.align		4
        /*00e8*/ 	.byte	0x04, 0x1c
        /*00ea*/ 	.short	(.L_59 - .L_58)


	//   ....[0]....
.L_58:
        /*00ec*/ 	.word	0x00000b60


	//----- nvinfo : EIATTR_CRS_STACK_SIZE
	.align		4
.L_59:
        /*00f0*/ 	.byte	0x04, 0x1e
        /*00f2*/ 	.short	(.L_61 - .L_60)
.L_60:
        /*00f4*/ 	.word	0x00000000


	//----- nvinfo : EIATTR_CBANK_PARAM_SIZE
	.align		4
.L_61:
        /*00f8*/ 	.byte	0x03, 0x19
        /*00fa*/ 	.short	0x0058


	//----- nvinfo : EIATTR_PARAM_CBANK
	.align		4
        /*00fc*/ 	.byte	0x04, 0x0a
        /*00fe*/ 	.short	(.L_63 - .L_62)
	.align		4
.L_62:
        /*0100*/ 	.word	index@(.nv.constant0._Z15getGravityForceiiiidddPdS_S_S_S_S_)
        /*0104*/ 	.short	0x0380
        /*0106*/ 	.short	0x0058


	//----- nvinfo : EIATTR_SW_WAR
	.align		4
.L_63:
        /*0108*/ 	.byte	0x04, 0x36
        /*010a*/ 	.short	(.L_65 - .L_64)
.L_64:
        /*010c*/ 	.word	0x00000008
.L_65:


//--------------------- .nv.info._Z15iterPoissonStepiiiiddddddPdS_Pi --------------------------
	.section	.nv.info._Z15iterPoissonStepiiiiddddddPdS_Pi,"",@"SHT_CUDA_INFO"
	.sectionflags	@""
	.align	4


	//----- nvinfo : EIATTR_CUDA_API_VERSION
	.align		4
        /*0000*/ 	.byte	0x04, 0x37
        /*0002*/ 	.short	(.L_67 - .L_66)
.L_66:
        /*0004*/ 	.word	0x00000082


	//----- nvinfo : EIATTR_KPARAM_INFO
	.align		4
.L_67:
        /*0008*/ 	.byte	0x04, 0x17
        /*000a*/ 	.short	(.L_69 - .L_68)
.L_68:
        /*000c*/ 	.word	0x00000000
        /*0010*/ 	.short	0x000c
        /*0012*/ 	.short	0x0050
        /*0014*/ 	.byte	0x00, 0xf5, 0x21, 0x00


	//----- nvinfo : EIATTR_KPARAM_INFO
	.align		4
.L_69:
        /*0018*/ 	.byte	0x04, 0x17
        /*001a*/ 	.short	(.L_71 - .L_70)
.L_70:
        /*001c*/ 	.word	0x00000000
        /*0020*/ 	.short	0x000b
        /*0022*/ 	.short	0x0048
        /*0024*/ 	.byte	0x00, 0xf5, 0x21, 0x00


	//----- nvinfo : EIATTR_KPARAM_INFO
	.align		4
.L_71:
        /*0028*/ 	.byte	0x04, 0x17
        /*002a*/ 	.short	(.L_73 - .L_72)
.L_72:
        /*002c*/ 	.word	0x00000000
        /*0030*/ 	.short	0x000a
        /*0032*/ 	.short	0x0040
        /*0034*/ 	.byte	0x00, 0xf5, 0x21, 0x00


	//----- nvinfo : EIATTR_KPARAM_INFO
	.align		4
.L_73:
        /*0038*/ 	.byte	0x04, 0x17
        /*003a*/ 	.short	(.L_75 - .L_74)
.L_74:
        /*003c*/ 	.word	0x00000000
        /*0040*/ 	.short	0x0009
        /*0042*/ 	.short	0x0038
        /*0044*/ 	.byte	0x00, 0xf0, 0x21, 0x00


	//----- nvinfo : EIATTR_KPARAM_INFO
	.align		4
.L_75:
        /*0048*/ 	.byte	0x04, 0x17
        /*004a*/ 	.short	(.L_77 - .L_76)
.L_76:
        /*004c*/ 	.word	0x00000000
        /*0050*/ 	.short	0x0008
        /*0052*/ 	.short	0x0030
        /*0054*/ 	.byte	0x00, 0xf0, 0x21, 0x00


	//----- nvinfo : EIATTR_KPARAM_INFO
	.align		4
.L_77:
        /*0058*/ 	.byte	0x04, 0x17
        /*005a*/ 	.short	(.L_79 - .L_78)
.L_78:
        /*005c*/ 	.word	0x00000000
        /*0060*/ 	.short	0x0007
        /*0062*/ 	.short	0x0028
        /*0064*/ 	.byte	0x00, 0xf0, 0x21, 0x00


	//----- nvinfo : EIATTR_KPARAM_INFO
	.align		4
.L_79:
        /*0068*/ 	.byte	0x04, 0x17
        /*006a*/ 	.short	(.L_81 - .L_80)
.L_80:
        /*006c*/ 	.word	0x00000000
        /*0070*/ 	.short	0x0006
        /*0072*/ 	.short	0x0020
        /*0074*/ 	.byte	0x00, 0xf0, 0x21, 0x00


	//----- nvinfo : EIATTR_KPARAM_INFO
	.align		4
.L_81:
        /*0078*/ 	.byte	0x04, 0x17
        /*007a*/ 	.short	(.L_83 - .L_82)
.L_82:
        /*007c*/ 	.word	0x00000000
        /*0080*/ 	.short	0x0005
        /*0082*/ 	.short	0x0018
        /*0084*/ 	.byte	0x00, 0xf0, 0x21, 0x00


	//----- nvinfo : EIATTR_KPARAM_INFO
	.align		4
.L_83:
        /*0088*/ 	.byte	0x04, 0x17
        /*008a*/ 	.short	(.L_85 - .L_84)
.L_84:
        /*008c*/ 	.word	0x00000000
        /*0090*/ 	.short	0x0004
        /*0092*/ 	.short	0x0010
        /*0094*/ 	.byte	0x00, 0xf0, 0x21, 0x00


	//----- nvinfo : EIATTR_KPARAM_INFO
	.align		4
.L_85:
        /*0098*/ 	.byte	0x04, 0x17
        /*009a*/ 	.short	(.L_87 - .L_86)
.L_86:
        /*009c*/ 	.word	0x00000000
        /*00a0*/ 	.short	0x0003
        /*00a2*/ 	.short	0x000c
        /*00a4*/ 	.byte	0x00, 0xf0, 0x11, 0x00


	//----- nvinfo : EIATTR_KPARAM_INFO
	.align		4
.L_87:
        /*00a8*/ 	.byte	0x04, 0x17
        /*00aa*/ 	.short	(.L_89 - .L_88)
.L_88:
        /*00ac*/ 	.word	0x00000000
        /*00b0*/ 	.short	0x0002
        /*00b2*/ 	.short	0x0008
        /*00b4*/ 	.byte	0x00, 0xf0, 0x11, 0x00


	//----- nvinfo : EIATTR_KPARAM_INFO
	.align		4
.L_89:
        /*00b8*/ 	.byte	0x04, 0x17
        /*00ba*/ 	.short	(.L_91 - .L_90)
.L_90:
        /*00bc*/ 	.word	0x00000000
        /*00c0*/ 	.short	0x0001
        /*00c2*/ 	.short	0x0004
        /*00c4*/ 	.byte	0x00, 0xf0, 0x11, 0x00


	//----- nvinfo : EIATTR_KPARAM_INFO
	.align		4
.L_91:
        /*00c8*/ 	.byte	0x04, 0x17
        /*00ca*/ 	.short	(.L_93 - .L_92)
.L_92:
        /*00cc*/ 	.word	0x00000000
        /*00d0*/ 	.short	0x0000
        /*00d2*/ 	.short	0x0000
        /*00d4*/ 	.byte	0x00, 0xf0, 0x11, 0x00


	//----- nvinfo : EIATTR_SPARSE_MMA_MASK
	.align		4
.L_93:
        /*00d8*/ 	.byte	0x03, 0x50
        /*00da*/ 	.short	0x0000


	//----- nvinfo : EIATTR_MAXREG_COUNT
	.align		4
        /*00dc*/ 	.byte	0x03, 0x1b
        /*00de*/ 	.short	0x00ff


	//----- nvinfo : EIATTR_MERCURY_ISA_VERSION
	.align		4
        /*00e0*/ 	.byte	0x03, 0x5f
        /*00e2*/ 	.short	0x0101


	//----- nvinfo : EIATTR_VRC_CTA_INIT_COUNT
	.align		4
        /*00e4*/ 	.byte	0x02, 0x4a
	.zero		1
	.zero		1


	//----- nvinfo : EIATTR_EXIT_INSTR_OFFSETS
	.align		4
        /*00e8*/ 	.byte	0x04, 0x1c
        /*00ea*/ 	.short	(.L_95 - .L_94)


	//   ....[0]....
.L_94:
        /*00ec*/ 	.word	0x00000940


	//   ....[1]....
        /*00f0*/ 	.word	0x00000970


	//----- nvinfo : EIATTR_CRS_STACK_SIZE
	.align		4
.L_95:
        /*00f4*/ 	.byte	0x04, 0x1e
        /*00f6*/ 	.short	(.L_97 - .L_96)
.L_96:
        /*00f8*/ 	.word	0x00000000


	//----- nvinfo : EIATTR_CBANK_PARAM_SIZE
	.align		4
.L_97:
        /*00fc*/ 	.byte	0x03, 0x19
        /*00fe*/ 	.short	0x0058


	//----- nvinfo : EIATTR_PARAM_CBANK
	.align		4
        /*0100*/ 	.byte	0x04, 0x0a
        /*0102*/ 	.short	(.L_99 - .L_98)
	.align		4
.L_98:
        /*0104*/ 	.word	index@(.nv.constant0._Z15iterPoissonStepiiiiddddddPdS_Pi)
        /*0108*/ 	.short	0x0380
        /*010a*/ 	.short	0x0058


	//----- nvinfo : EIATTR_SW_WAR
	.align		4
.L_99:
        /*010c*/ 	.byte	0x04, 0x36
        /*010e*/ 	.short	(.L_101 - .L_100)
.L_100:
        /*0110*/ 	.word	0x00000008
.L_101:


//--------------------- .nv.info._Z12FFT_divideK2dPdS_S_S_S_ --------------------------
	.section	.nv.info._Z12FFT_divideK2dPdS_S_S_S_,"",@"SHT_CUDA_INFO"
	.sectionflags	@""
	.align	4


	//----- nvinfo : EIATTR_CUDA_API_VERSION
	.align		4
        /*0000*/ 	.byte	0x04, 0x37
        /*0002*/ 	.short	(.L_103 - .L_102)
.L_102:
        /*0004*/ 	.word	0x00000082


	//----- nvinfo : EIATTR_KPARAM_INFO
	.align		4
.L_103:
        /*0008*/ 	.byte	0x04, 0x17
        /*000a*/ 	.short	(.L_105 - .L_104)
.L_104:
        /*000c*/ 	.word	0x00000000
        /*0010*/ 	.short	0x0005
        /*0012*/ 	.short	0x0028
        /*0014*/ 	.byte	0x00, 0xf5, 0x21, 0x00


	//----- nvinfo : EIATTR_KPARAM_INFO
	.align		4
.L_105:
        /*0018*/ 	.byte	0x04, 0x17
        /*001a*/ 	.short	(.L_107 - .L_106)
.L_106:
        /*001c*/ 	.word	0x00000000
        /*0020*/ 	.short	0x0004
        /*0022*/ 	.short	0x0020
        /*0024*/ 	.byte	0x00, 0xf5, 0x21, 0x00


	//----- nvinfo : EIATTR_KPARAM_INFO
	.align		4
.L_107:
        /*0028*/ 	.byte	0x04, 0x17
        /*002a*/ 	.short	(.L_109 - .L_108)
.L_108:
        /*002c*/ 	.word	0x00000000
        /*0030*/ 	.short	0x0003
        /*0032*/ 	.short	0x0018
        /*0034*/ 	.byte	0x00, 0xf5, 0x21, 0x00


	//----- nvinfo : EIATTR_KPARAM_INFO
	.align		4
.L_109:
        /*0038*/ 	.byte	0x04, 0x17
        /*003a*/ 	.short	(.L_111 - .L_110)
.L_110:
        /*003c*/ 	.word	0x00000000
        /*0040*/ 	.short	0x0002
        /*0042*/ 	.short	0x0010
        /*0044*/ 	.byte	0x00, 0xf5, 0x21, 0x00


	//----- nvinfo : EIATTR_KPARAM_INFO
	.align		4
.L_111:
        /*0048*/ 	.byte	0x04, 0x17
        /*004a*/ 	.short	(.L_113 - .L_112)
.L_112:
        /*004c*/ 	.word	0x00000000
        /*0050*/ 	.short	0x0001
        /*0052*/ 	.short	0x0008
        /*0054*/ 	.byte	0x00, 0xf5, 0x21, 0x00


	//----- nvinfo : EIATTR_KPARAM_INFO
	.align		4
.L_113:
        /*0058*/ 	.byte	0x04, 0x17
        /*005a*/ 	.short	(.L_115 - .L_114)
.L_114:
        /*005c*/ 	.word	0x00000000
        /*0060*/ 	.short	0x0000
        /*0062*/ 	.short	0x0000
        /*0064*/ 	.byte	0x00, 0xf0, 0x21, 0x00


	//----- nvinfo : EIATTR_SPARSE_MMA_MASK
	.align		4
.L_115:
        /*0068*/ 	.byte	0x03, 0x50
        /*006a*/ 	.short	0x0000


	//----- nvinfo : EIATTR_MAXREG_COUNT
	.align		4
        /*006c*/ 	.byte	0x03, 0x1b
        /*006e*/ 	.short	0x00ff


	//----- nvinfo : EIATTR_MERCURY_ISA_VERSION
	.align		4
        /*0070*/ 	.byte	0x03, 0x5f
        /*0072*/ 	.short	0x0101


	//----- nvinfo : EIATTR_VRC_CTA_INIT_COUNT
	.align		4
        /*0074*/ 	.byte	0x02, 0x4a
	.zero		1
	.zero		1


	//----- nvinfo : EIATTR_EXIT_INSTR_OFFSETS
	.align		4
        /*0078*/ 	.byte	0x04, 0x1c
        /*007a*/ 	.short	(.L_117 - .L_116)


	//   ....[0]....
.L_116:
        /*007c*/ 	.word	0x00000610


	//----- nvinfo : EIATTR_CRS_STACK_SIZE
	.align		4
.L_117:
        /*0080*/ 	.byte	0x04, 0x1e
        /*0082*/ 	.short	(.L_119 - .L_118)
.L_118:
        /*0084*/ 	.word	0x00000000


	//----- nvinfo : EIATTR_CBANK_PARAM_SIZE
	.align		4
.L_119:
        /*0088*/ 	.byte	0x03, 0x19
        /*008a*/ 	.short	0x0030


	//----- nvinfo : EIATTR_PARAM_CBANK
	.align		4
        /*008c*/ 	.byte	0x04, 0x0a
        /*008e*/ 	.short	(.L_121 - .L_120)
	.align		4
.L_120:
        /*0090*/ 	.word	index@(.nv.constant0._Z12FFT_divideK2dPdS_S_S_S_)
        /*0094*/ 	.short	0x0380
        /*0096*/ 	.short	0x0030


	//----- nvinfo : EIATTR_SW_WAR
	.align		4
.L_121:
        /*0098*/ 	.byte	0x04, 0x36
        /*009a*/ 	.short	(.L_123 - .L_122)
.L_122:
        /*009c*/ 	.word	0x00000008
.L_123:


//--------------------- .nv.info._Z11copyDensityPdS_ --------------------------
	.section	.nv.info._Z11copyDensityPdS_,"",@"SHT_CUDA_INFO"
	.sectionflags	@""
	.align	4


	//----- nvinfo : EIATTR_CUDA_API_VERSION
	.align		4
        /*0000*/ 	.byte	0x04, 0x37
        /*0002*/ 	.short	(.L_125 - .L_124)
.L_124:
        /*0004*/ 	.word	0x00000082


	//----- nvinfo : EIATTR_KPARAM_INFO
	.align		4
.L_125:
        /*0008*/ 	.byte	0x04, 0x17
        /*000a*/ 	.short	(.L_127 - .L_126)
.L_126:
        /*000c*/ 	.word	0x00000000
        /*0010*/ 	.short	0x0001
        /*0012*/ 	.short	0x0008
        /*0014*/ 	.byte	0x00, 0xf5, 0x21, 0x00


	//----- nvinfo : EIATTR_KPARAM_INFO
	.align		4
.L_127:
        /*0018*/ 	.byte	0x04, 0x17
        /*001a*/ 	.short	(.L_129 - .L_128)
.L_128:
        /*001c*/ 	.word	0x00000000
        /*0020*/ 	.short	0x0000
        /*0022*/ 	.short	0x0000
        /*0024*/ 	.byte	0x00, 0xf5, 0x21, 0x00


	//----- nvinfo : EIATTR_SPARSE_MMA_MASK
	.align		4
.L_129:
        /*0028*/ 	.byte	0x03, 0x50
        /*002a*/ 	.short	0x0000


	//----- nvinfo : EIATTR_MAXREG_COUNT
	.align		4
        /*002c*/ 	.byte	0x03, 0x1b
        /*002e*/ 	.short	0x00ff


	//----- nvinfo : EIATTR_MERCURY_ISA_VERSION
	.align		4
        /*0030*/ 	.byte	0x03, 0x5f
        /*0032*/ 	.short	0x0101


	//----- nvinfo : EIATTR_VRC_CTA_INIT_COUNT
	.align		4
        /*0034*/ 	.byte	0x02, 0x4a
	.zero		1
	.zero		1


	//----- nvinfo : EIATTR_EXIT_INSTR_OFFSETS
	.align		4
        /*0038*/ 	.byte	0x04, 0x1c
        /*003a*/ 	.short	(.L_131 - .L_130)


	//   ....[0]....
.L_130:
        /*003c*/ 	.word	0x00000180


	//----- nvinfo : EIATTR_CBANK_PARAM_SIZE
	.align		4
.L_131:
        /*0040*/ 	.byte	0x03, 0x19
        /*0042*/ 	.short	0x0010


	//----- nvinfo : EIATTR_PARAM_CBANK
	.align		4
        /*0044*/ 	.byte	0x04, 0x0a
        /*0046*/ 	.short	(.L_133 - .L_132)
	.align		4
.L_132:
        /*0048*/ 	.word	index@(.nv.constant0._Z11copyDensityPdS_)
        /*004c*/ 	.short	0x0380
        /*004e*/ 	.short	0x0010


	//----- nvinfo : EIATTR_SW_WAR
	.align		4
.L_133:
        /*0050*/ 	.byte	0x04, 0x36
        /*0052*/ 	.short	(.L_135 - .L_134)
.L_134:
        /*0054*/ 	.word	0x00000008
.L_135:


//--------------------- .nv.callgraph             --------------------------
	.section	.nv.callgraph,"",@"SHT_CUDA_CALLGRAPH"
	.align	4
	.sectionentsize	8
	.align		4
        /*0000*/ 	.word	0x00000000
	.align		4
        /*0004*/ 	.word	0xffffffff
	.align		4
        /*0008*/ 	.word	0x00000000
	.align		4
        /*000c*/ 	.word	0xfffffffe
	.align		4
        /*0010*/ 	.word	0x00000000
	.align		4
        /*0014*/ 	.word	0xfffffffd
	.align		4
        /*0018*/ 	.word	0x00000000
	.align		4
        /*001c*/ 	.word	0xfffffffc


//--------------------- .text._Z15getGravityForceiiiidddPdS_S_S_S_S_ --------------------------
	.section	.text._Z15getGravityForceiiiidddPdS_S_S_S_S_,"ax",@progbits
	.align	128
        .global         _Z15getGravityForceiiiidddPdS_S_S_S_S_
        .type           _Z15getGravityForceiiiidddPdS_S_S_S_S_,@function
        .size           _Z15getGravityForceiiiidddPdS_S_S_S_S_,(.L_x_32 - _Z15getGravityForceiiiidddPdS_S_S_S_S_)
        .other          _Z15getGravityForceiiiidddPdS_S_S_S_S_,@"STO_CUDA_ENTRY STV_DEFAULT"
_Z15getGravityForceiiiidddPdS_S_S_S_S_:
.text._Z15getGravityForceiiiidddPdS_S_S_S_S_:
[----:B------:R-:W-:Y:S01]  /*0000*/  LDC R1, c[0x0][0x37c] ;  /* 0x0000df00ff017b82 */ /* 0x000fe20000000800 */
[----:B------:R-:W0:Y:S07]  /*0010*/  S2R R9, SR_TID.X ;  /* 0x0000000000097919 */ /* 0x000e2e0000002100 */
[----:B------:R-:W0:Y:S01]  /*0020*/  S2UR UR4, SR_CTAID.X ;  /* 0x00000000000479c3 */ /* 0x000e220000002500 */
[----:B------:R-:W1:Y:S01]  /*0030*/  LDCU UR8, c[0x0][0x394] ;  /* 0x00007280ff0877ac */ /* 0x000e620008000800 */
[----:B------:R-:W2:Y:S01]  /*0040*/  S2R R4, SR_TID.Z ;  /* 0x0000000000047919 */ /* 0x000ea20000002300 */
[----:B------:R-:W3:Y:S05]  /*0050*/  S2R R5, SR_TID.Y ;  /* 0x0000000000057919 */ /* 0x000eea0000002200 */
[----:B------:R-:W0:Y:S08]  /*0060*/  LDC R8, c[0x0][0x360] ;  /* 0x0000d800ff087b82 */ /* 0x000e300000000800 */
[----:B------:R-:W4:Y:S08]  /*0070*/  LDC R15, c[0x0][0x384] ;  /* 0x0000e100ff0f7b82 */ /* 0x000f300000000800 */
[----:B------:R-:W3:Y:S08]  /*0080*/  LDC R10, c[0x0][0x364] ;  /* 0x0000d900ff0a7b82 */ /* 0x000ef00000000800 */
[----:B------:R-:W2:Y:S01]  /*0090*/  S2UR UR5, SR_CTAID.Z ;  /* 0x00000000000579c3 */ /* 0x000ea20000002700 */
[----:B0-----:R-:W-:-:S05]  /*00a0*/  IMAD R9, R8, UR4, R9 ;  /* 0x0000000408097c24 */ /* 0x001fca000f8e0209 */
[----:B------:R-:W-:Y:S02]  /*00b0*/  ISETP.NE.AND P0, PT, R9, RZ, PT ;  /* 0x000000ff0900720c */ /* 0x000fe40003f05270 */
[----:B------:R-:W2:Y:S01]  /*00c0*/  LDC R11, c[0x0][0x368] ;  /* 0x0000da00ff0b7b82 */ /* 0x000ea20000000800 */
[----:B----4-:R-:W-:-:S05]  /*00d0*/  VIADD R0, R15, 0xffffffff ;  /* 0xffffffff0f007836 */ /* 0x010fca0000000000 */
[C---:B------:R-:W-:Y:S01]  /*00e0*/  ISETP.NE.AND P1, PT, R9.reuse, R0, PT ;  /* 0x000000000900720c */ /* 0x040fe20003f25270 */
[----:B------:R-:W-:Y:S01]  /*00f0*/  VIADD R0, R9, 0xffffffff ;  /* 0xffffffff09007836 */ /* 0x000fe20000000000 */
[----:B------:R-:W3:Y:S08]  /*0100*/  S2UR UR6, SR_CTAID.Y ;  /* 0x00000000000679c3 */ /* 0x000ef00000002600 */
[----:B------:R-:W0:Y:S08]  /*0110*/  LDC.64 R12, c[0x0][0x388] ;  /* 0x0000e200ff0c7b82 */ /* 0x000e300000000a00 */
[----:B------:R-:W4:Y:S01]  /*0120*/  LDC.64 R2, c[0x0][0x3c8] ;  /* 0x0000f200ff027b82 */ /* 0x000f220000000a00 */
[----:B--2---:R-:W-:Y:S01]  /*0130*/  IMAD R11, R11, UR5, R4 ;  /* 0x000000050b0b7c24 */ /* 0x004fe2000f8e0204 */
[----:B------:R-:W-:Y:S01]  /*0140*/  SEL R4, R0, 0x1, P0 ;  /* 0x0000000100047807 */ /* 0x000fe20000000000 */
[----:B------:R-:W2:Y:S02]  /*0150*/  LDCU.64 UR4, c[0x0][0x358] ;  /* 0x00006b00ff0477ac */ /* 0x000ea40008000a00 */
[----:B------:R-:W-:-:S02]  /*0160*/  IMAD R17, R11, R15, RZ ;  /* 0x0000000f0b117224 */ /* 0x000fc400078e02ff */
[----:B---3--:R-:W-:Y:S02]  /*0170*/  IMAD R0, R10, UR6, R5 ;  /* 0x000000060a007c24 */ /* 0x008fe4000f8e0205 */
[----:B------:R-:W-:Y:S01]  /*0180*/  VIADD R5, R15, 0xfffffffe ;  /* 0xfffffffe0f057836 */ /* 0x000fe20000000000 */
[----:B------:R-:W-:Y:S01]  /*0190*/  @P1 IADD3 R5, PT, PT, R9, 0x1, RZ ;  /* 0x0000000109051810 */ /* 0x000fe20007ffe0ff */
[CC--:B------:R-:W-:Y:S02]  /*01a0*/  IMAD R7, R0.reuse, R15.reuse, R4 ;  /* 0x0000000f00077224 */ /* 0x0c0fe400078e0204 */
[CC--:B0-----:R-:W-:Y:S02]  /*01b0*/  IMAD R14, R17.reuse, R12.reuse, RZ ;  /* 0x0000000c110e7224 */ /* 0x0c1fe400078e02ff */
[----:B------:R-:W-:Y:S02]  /*01c0*/  IMAD R7, R17, R12, R7 ;  /* 0x0000000c11077224 */ /* 0x000fe400078e0207 */
[----:B------:R-:W-:-:S04]  /*01d0*/  IMAD R4, R0, R15, R14 ;  /* 0x0000000f00047224 */ /* 0x000fc800078e020e */
[----:B------:R-:W-:Y:S02]  /*01e0*/  IMAD.IADD R17, R5, 0x1, R4 ;  /* 0x0000000105117824 */ /* 0x000fe400078e0204 */
[----:B----4-:R-:W-:-:S04]  /*01f0*/  IMAD.WIDE R4, R7, 0x8, R2 ;  /* 0x0000000807047825 */ /* 0x010fc800078e0202 */
[----:B------:R-:W-:Y:S02]  /*0200*/  IMAD.WIDE R6, R17, 0x8, R2 ;  /* 0x0000000811067825 */ /* 0x000fe400078e0202 */
[----:B--2---:R-:W2:Y:S04]  /*0210*/  LDG.E.64 R4, desc[UR4][R4.64] ;  /* 0x0000000404047981 */ /* 0x004ea8000c1e1b00 */
[----:B------:R-:W2:Y:S01]  /*0220*/  LDG.E.64 R6, desc[UR4][R6.64] ;  /* 0x0000000406067981 */ /* 0x000ea2000c1e1b00 */
[----:B------:R-:W-:Y:S01]  /*0230*/  IADD3 R16, PT, PT, R13, -0x1, RZ ;  /* 0xffffffff0d107810 */ /* 0x000fe20007ffe0ff */
[----:B------:R-:W-:Y:S01]  /*0240*/  VIADD R17, R12, 0xffffffff ;  /* 0xffffffff0c117836 */ /* 0x000fe20000000000 */
[C---:B------:R-:W-:Y:S01]  /*0250*/  ISETP.NE.AND P0, PT, R0.reuse, RZ, PT ;  /* 0x000000ff0000720c */ /* 0x040fe20003f05270 */
[----:B------:R-:W-:Y:S01]  /*0260*/  IMAD R22, R15, R12, RZ ;  /* 0x0000000c0f167224 */ /* 0x000fe200078e02ff */
[----:B------:R-:W-:Y:S01]  /*0270*/  ISETP.NE.AND P2, PT, R11, R16, PT ;  /* 0x000000100b00720c */ /* 0x000fe20003f45270 */
[C---:B------:R-:W-:Y:S01]  /*0280*/  VIADD R16, R0.reuse, 0xffffffff ;  /* 0xffffffff00107836 */ /* 0x040fe20000000000 */
[----:B------:R-:W-:Y:S01]  /*0290*/  ISETP.NE.AND P1, PT, R0, R17, PT ;  /* 0x000000110000720c */ /* 0x000fe20003f25270 */
[----:B------:R-:W-:Y:S01]  /*02a0*/  VIADD R17, R13, 0xfffffffe ;  /* 0xfffffffe0d117836 */ /* 0x000fe20000000000 */
[----:B------:R-:W-:Y:S01]  /*02b0*/  IADD3 R18, PT, PT, R12, -0x2, RZ ;  /* 0xfffffffe0c127810 */ /* 0x000fe20007ffe0ff */
[C---:B------:R-:W-:Y:S01]  /*02c0*/  VIADD R13, R11.reuse, 0xffffffff ;  /* 0xffffffff0b0d7836 */ /* 0x040fe20000000000 */
[----:B------:R-:W-:Y:S01]  /*02d0*/  SEL R16, R16, 0x1, P0 ;  /* 0x0000000110107807 */ /* 0x000fe20000000000 */
[----:B------:R-:W-:Y:S01]  /*02e0*/  IMAD R20, R0, R15, R9 ;  /* 0x0000000f00147224 */ /* 0x000fe200078e0209 */
[----:B------:R-:W-:-:S03]  /*02f0*/  ISETP.NE.AND P0, PT, R11, RZ, PT ;  /* 0x000000ff0b00720c */ /* 0x000fc60003f05270 */
[-C--:B------:R-:W-:Y:S01]  /*0300*/  IMAD R19, R16, R15.reuse, R9 ;  /* 0x0000000f10137224 */ /* 0x080fe200078e0209 */
[----:B------:R-:W-:Y:S01]  /*0310*/  SEL R16, R13, 0x1, P0 ;  /* 0x000000010d107807 */ /* 0x000fe20000000000 */
[----:B------:R-:W-:Y:S01]  /*0320*/  IMAD.IADD R13, R9, 0x1, R14 ;  /* 0x00000001090d7824 */ /* 0x000fe200078e020e */
[----:B------:R-:W-:Y:S01]  /*0330*/  @P2 IADD3 R17, PT, PT, R11, 0x1, RZ ;  /* 0x000000010b112810 */ /* 0x000fe20007ffe0ff */
[----:B------:R-:W-:Y:S02]  /*0340*/  @P1 VIADD R18, R0, 0x1 ;  /* 0x0000000100121836 */ /* 0x000fe40000000000 */
[-C--:B------:R-:W-:Y:S02]  /*0350*/  IMAD R21, R16, R15.reuse, RZ ;  /* 0x0000000f10157224 */ /* 0x080fe400078e02ff */
[----:B------:R-:W-:Y:S02]  /*0360*/  IMAD R15, R18, R15, R13 ;  /* 0x0000000f120f7224 */ /* 0x000fe400078e020d */
[----:B------:R-:W-:-:S02]  /*0370*/  IMAD.IADD R19, R14, 0x1, R19 ;  /* 0x000000010e137824 */ /* 0x000fc400078e0213 */
[--C-:B------:R-:W-:Y:S02]  /*0380*/  IMAD R17, R17, R22, R20.reuse ;  /* 0x0000001611117224 */ /* 0x100fe400078e0214 */
[----:B------:R-:W-:Y:S02]  /*0390*/  IMAD R13, R21, R12, R20 ;  /* 0x0000000c150d7224 */ /* 0x000fe400078e0214 */
[----:B------:R-:W-:-:S04]  /*03a0*/  IMAD.WIDE R18, R19, 0x8, R2 ;  /* 0x0000000813127825 */ /* 0x000fc800078e0202 */
[--C-:B------:R-:W-:Y:S02]  /*03b0*/  IMAD.WIDE R16, R17, 0x8, R2.reuse ;  /* 0x0000000811107825 */ /* 0x100fe400078e0202 */
[----:B------:R-:W5:Y:S02]  /*03c0*/  LDG.E.64 R18, desc[UR4][R18.64] ;  /* 0x0000000412127981 */ /* 0x000f64000c1e1b00 */
[--C-:B------:R-:W-:Y:S02]  /*03d0*/  IMAD.WIDE R14, R15, 0x8, R2.reuse ;  /* 0x000000080f0e7825 */ /* 0x100fe400078e0202 */
[----:B------:R-:W5:Y:S02]  /*03e0*/  LDG.E.64 R16, desc[UR4][R16.64] ;  /* 0x0000000410107981 */ /* 0x000f64000c1e1b00 */
[----:B------:R-:W-:Y:S02]  /*03f0*/  IMAD.WIDE R12, R13, 0x8, R2 ;  /* 0x000000080d0c7825 */ /* 0x000fe400078e0202 */
[----:B------:R-:W5:Y:S01]  /*0400*/  LDG.E.64 R14, desc[UR4][R14.64] ;  /* 0x000000040e0e7981 */ /* 0x000f62000c1e1b00 */
[----:B------:R-:W0:Y:S03]  /*0410*/  LDC.64 R2, c[0x0][0x390] ;  /* 0x0000e400ff027b82 */ /* 0x000e260000000a00 */
[----:B------:R-:W5:Y:S01]  /*0420*/  LDG.E.64 R12, desc[UR4][R12.64] ;  /* 0x000000040c0c7981 */ /* 0x000f62000c1e1b00 */
[----:B-1----:R-:W0:Y:S01]  /*0430*/  MUFU.RCP64H R21, UR8 ;  /* 0x0000000800157d08 */ /* 0x002e220008001800 */
[----:B------:R-:W-:-:S06]  /*0440*/  HFMA2 R20, -RZ, RZ, 0, 5.9604644775390625e-08 ;  /* 0x00000001ff147431 */ /* 0x000fcc00000001ff */
[----:B0-----:R-:W-:-:S08]  /*0450*/  DFMA R22, R20, -R2, 1 ;  /* 0x3ff000001416742b */ /* 0x001fd00000000802 */
[----:B------:R-:W-:-:S08]  /*0460*/  DFMA R22, R22, R22, R22 ;  /* 0x000000161616722b */ /* 0x000fd00000000016 */
[----:B------:R-:W-:-:S08]  /*0470*/  DFMA R20, R20, R22, R20 ;  /* 0x000000161414722b */ /* 0x000fd00000000014 */
[----:B------:R-:W-:-:S08]  /*0480*/  DFMA R22, R20, -R2, 1 ;  /* 0x3ff000001416742b */ /* 0x000fd00000000802 */
[----:B------:R-:W-:Y:S01]  /*0490*/  DFMA R22, R20, R22, R20 ;  /* 0x000000161416722b */ /* 0x000fe20000000014 */
[----:B------:R-:W0:Y:S01]  /*04a0*/  LDCU UR6, c[0x0][0x370] ;  /* 0x00006e00ff0677ac */ /* 0x000e220008000800 */
[----:B------:R-:W1:Y:S01]  /*04b0*/  LDCU UR7, c[0x0][0x374] ;  /* 0x00006e80ff0777ac */ /* 0x000e620008000800 */
[----:B------:R-:W-:Y:S01]  /*04c0*/  BSSY.RECONVERGENT B0, `(.L_x_0) ;  /* 0x0000017000007945 */ /* 0x000fe20003800200 */
[----:B0-----:R-:W-:Y:S02]  /*04d0*/  IMAD R8, R8, UR6, RZ ;  /* 0x0000000608087c24 */ /* 0x001fe4000f8e02ff */
[----:B-1----:R-:W-:-:S04]  /*04e0*/  IMAD R10, R10, UR7, RZ ;  /* 0x000000070a0a7c24 */ /* 0x002fc8000f8e02ff */
[----:B------:R-:W-:-:S04]  /*04f0*/  IMAD R0, R11, R10, R0 ;  /* 0x0000000a0b007224 */ /* 0x000fc800078e0200 */
[----:B------:R-:W-:Y:S01]  /*0500*/  IMAD R0, R0, R8, R9 ;  /* 0x0000000800007224 */ /* 0x000fe200078e0209 */
[----:B--2---:R-:W-:-:S08]  /*0510*/  DADD R4, R4, -R6 ;  /* 0x0000000004047229 */ /* 0x004fd00000000806 */
[----:B------:R-:W-:-:S08]  /*0520*/  DMUL R4, R4, 0.5 ;  /* 0x3fe0000004047828 */ /* 0x000fd00000000000 */
[----:B------:R-:W-:-:S08]  /*0530*/  DMUL R6, R4, R22 ;  /* 0x0000001604067228 */ /* 0x000fd00000000000 */
[----:B------:R-:W-:-:S08]  /*0540*/  DFMA R2, R6, -R2, R4 ;  /* 0x800000020602722b */ /* 0x000fd00000000004 */
[----:B------:R-:W-:Y:S01]  /*0550*/  DFMA R2, R22, R2, R6 ;  /* 0x000000021602722b */ /* 0x000fe20000000006 */
[----:B------:R-:W-:-:S09]  /*0560*/  FSETP.GEU.AND P1, PT, |R5|, 6.5827683646048100446e-37, PT ;  /* 0x036000000500780b */ /* 0x000fd20003f2e200 */
[----:B------:R-:W-:-:S05]  /*0570*/  FFMA R6, RZ, UR8, R3 ;  /* 0x00000008ff067c23 */ /* 0x000fca0008000003 */
[----:B------:R-:W-:-:S13]  /*0580*/  FSETP.GT.AND P0, PT, |R6|, 1.469367938527859385e-39, PT ;  /* 0x001000000600780b */ /* 0x000fda0003f04200 */
[----:B------:R-:W-:Y:S05]  /*0590*/  @P0 BRA P1, `(.L_x_1) ;  /* 0x0000000000240947 */ /* 0x000fea0000800000 */
[----:B------:R-:W0:Y:S01]  /*05a0*/  LDCU.64 UR6, c[0x0][0x390] ;  /* 0x00007200ff0677ac */ /* 0x000e220008000a00 */
[----:B------:R-:W-:Y:S01]  /*05b0*/  IMAD.MOV.U32 R6, RZ, RZ, R4 ;  /* 0x000000ffff067224 */ /* 0x000fe200078e0004 */
[----:B------:R-:W-:Y:S01]  /*05c0*/  MOV R4, 0x610 ;  /* 0x0000061000047802 */ /* 0x000fe20000000f00 */
[----:B------:R-:W-:Y:S01]  /*05d0*/  IMAD.MOV.U32 R7, RZ, RZ, R5 ;  /* 0x000000ffff077224 */ /* 0x000fe200078e0005 */
[----:B0-----:R-:W-:Y:S01]  /*05e0*/  MOV R8, UR6 ;  /* 0x0000000600087c02 */ /* 0x001fe20008000f00 */
[----:B------:R-:W-:-:S07]  /*05f0*/  IMAD.U32 R9, RZ, RZ, UR7 ;  /* 0x00000007ff097e24 */ /* 0x000fce000f8e00ff */
[----:B-----5:R-:W-:Y:S05]  /*0600*/  CALL.REL.NOINC `($__internal_0_$__cuda_sm20_div_rn_f64_full) ;  /* 0x0000000400587944 */ /* 0x020fea0003c00000 */
[----:B------:R-:W-:Y:S01]  /*0610*/  IMAD.MOV.U32 R2, RZ, RZ, R24 ;  /* 0x000000ffff027224 */ /* 0x000fe200078e0018 */
[----:B------:R-:W-:-:S07]  /*0620*/  MOV R3, R25 ;  /* 0x0000001900037202 */ /* 0x000fce0000000f00 */
.L_x_1:
[----:B------:R-:W-:Y:S05]  /*0630*/  BSYNC.RECONVERGENT B0 ;  /* 0x0000000000007941 */ /* 0x000fea0003800200 */
.L_x_0:
[----:B------:R-:W0:Y:S01]  /*0640*/  LDCU UR6, c[0x0][0x39c] ;  /* 0x00007380ff0677ac */ /* 0x000e220008000800 */
[----:B------:R-:W1:Y:S01]  /*0650*/  LDC.64 R4, c[0x0][0x398] ;  /* 0x0000e600ff047b82 */ /* 0x000e620000000a00 */
[----:B------:R-:W-:Y:S01]  /*0660*/  IMAD.MOV.U32 R6, RZ, RZ, 0x1 ;  /* 0x00000001ff067424 */ /* 0x000fe200078e00ff */
[----:B-----5:R-:W-:Y:S01]  /*0670*/  DADD R14, R18, -R14 ;  /* 0x00000000120e7229 */ /* 0x020fe2000000080e */
[----:B------:R-:W-:Y:S01]  /*0680*/  BSSY.RECONVERGENT B0, `(.L_x_2) ;  /* 0x0000016000007945 */ /* 0x000fe20003800200 */
[----:B0-----:R-:W1:Y:S03]  /*0690*/  MUFU.RCP64H R7, UR6 ;  /* 0x0000000600077d08 */ /* 0x001e660008001800 */
[----:B-1----:R-:W-:-:S08]  /*06a0*/  DFMA R8, R6, -R4, 1 ;  /* 0x3ff000000608742b */ /* 0x002fd00000000804 */
[----:B------:R-:W-:-:S08]  /*06b0*/  DFMA R8, R8, R8, R8 ;  /* 0x000000080808722b */ /* 0x000fd00000000008 */
[----:B------:R-:W-:Y:S02]  /*06c0*/  DFMA R8, R6, R8, R6 ;  /* 0x000000080608722b */ /* 0x000fe40000000006 */
[----:B------:R-:W-:-:S06]  /*06d0*/  DMUL R6, R14, 0.5 ;  /* 0x3fe000000e067828 */ /* 0x000fcc0000000000 */
[----:B------:R-:W-:-:S04]  /*06e0*/  DFMA R10, R8, -R4, 1 ;  /* 0x3ff00000080a742b */ /* 0x000fc80000000804 */
[----:B------:R-:W-:-:S04]  /*06f0*/  FSETP.GEU.AND P1, PT, |R7|, 6.5827683646048100446e-37, PT ;  /* 0x036000000700780b */ /* 0x000fc80003f2e200 */
[----:B------:R-:W-:-:S08]  /*0700*/  DFMA R10, R8, R10, R8 ;  /* 0x0000000a080a722b */ /* 0x000fd00000000008 */
[----:B------:R-:W-:-:S08]  /*0710*/  DMUL R14, R6, R10 ;  /* 0x0000000a060e7228 */ /* 0x000fd00000000000 */
[----:B------:R-:W-:-:S08]  /*0720*/  DFMA R4, R14, -R4, R6 ;  /* 0x800000040e04722b */ /* 0x000fd00000000006 */
[----:B------:R-:W-:-:S10]  /*0730*/  DFMA R14, R10, R4, R14 ;  /* 0x000000040a0e722b */ /* 0x000fd4000000000e */
[----:B------:R-:W-:-:S05]  /*0740*/  FFMA R4, RZ, UR6, R15 ;  /* 0x00000006ff047c23 */ /* 0x000fca000800000f */
[----:B------:R-:W-:-:S13]  /*0750*/  FSETP.GT.AND P0, PT, |R4|, 1.469367938527859385e-39, PT ;  /* 0x001000000400780b */ /* 0x000fda0003f04200 */
[----:B------:R-:W-:Y:S05]  /*0760*/  @P0 BRA P1, `(.L_x_3) ;  /* 0x00000000001c0947 */ /* 0x000fea0000800000 */
[----:B------:R-:W0:Y:S01]  /*0770*/  LDCU.64 UR6, c[0x0][0x398] ;  /* 0x00007300ff0677ac */ /* 0x000e220008000a00 */
[----:B------:R-:W-:Y:S01]  /*0780*/  MOV R4, 0x7c0 ;  /* 0x000007c000047802 */ /* 0x000fe20000000f00 */
[----:B0-----:R-:W-:Y:S01]  /*0790*/  IMAD.U32 R8, RZ, RZ, UR6 ;  /* 0x00000006ff087e24 */ /* 0x001fe2000f8e00ff */
[----:B------:R-:W-:-:S07]  /*07a0*/  MOV R9, UR7 ;  /* 0x0000000700097c02 */ /* 0x000fce0008000f00 */
[----:B------:R-:W-:Y:S05]  /*07b0*/  CALL.REL.NOINC `($__internal_0_$__cuda_sm20_div_rn_f64_full) ;  /* 0x0000000000ec7944 */ /* 0x000fea0003c00000 */
[----:B------:R-:W-:Y:S02]  /*07c0*/  IMAD.MOV.U32 R14, RZ, RZ, R24 ;  /* 0x000000ffff0e7224 */ /* 0x000fe400078e0018 */
[----:B------:R-:W-:-:S07]  /*07d0*/  IMAD.MOV.U32 R15, RZ, RZ, R25 ;  /* 0x000000ffff0f7224 */ /* 0x000fce00078e0019 */
.L_x_3:
[----:B------:R-:W-:Y:S05]  /*07e0*/  BSYNC.RECONVERGENT B0 ;  /* 0x0000000000007941 */ /* 0x000fea0003800200 */
.L_x_2:
[----:B------:R-:W0:Y:S01]  /*07f0*/  LDCU UR6, c[0x0][0x3a4] ;  /* 0x00007480ff0677ac */ /* 0x000e220008000800 */
[----:B------:R-:W1:Y:S01]  /*0800*/  LDC.64 R4, c[0x0][0x3a0] ;  /* 0x0000e800ff047b82 */ /* 0x000e620000000a00 */
[----:B------:R-:W-:Y:S01]  /*0810*/  MOV R6, 0x1 ;  /* 0x0000000100067802 */ /* 0x000fe20000000f00 */
[----:B------:R-:W-:Y:S01]  /*0820*/  DADD R12, R12, -R16 ;  /* 0x000000000c0c7229 */ /* 0x000fe20000000810 */
        /* <DEDUP_REMOVED lines=17> */
[----:B0-----:R-:W-:Y:S02]  /*0940*/  IMAD.U32 R8, RZ, RZ, UR6 ;  /* 0x00000006ff087e24 */ /* 0x001fe4000f8e00ff */
[----:B------:R-:W-:-:S07]  /*0950*/  IMAD.U32 R9, RZ, RZ, UR7 ;  /* 0x00000007ff097e24 */ /* 0x000fce000f8e00ff */
[----:B------:R-:W-:Y:S05]  /*0960*/  CALL.REL.NOINC `($__internal_0_$__cuda_sm20_div_rn_f64_full) ;  /* 0x0000000000807944 */ /* 0x000fea0003c00000 */
[----:B------:R-:W-:Y:S01]  /*0970*/  MOV R4, R24 ;  /* 0x0000001800047202 */ /* 0x000fe20000000f00 */
[----:B------:R-:W-:-:S07]  /*0980*/  IMAD.MOV.U32 R5, RZ, RZ, R25 ;  /* 0x000000ffff057224 */ /* 0x000fce00078e0019 */
.L_x_5:
[----:B------:R-:W-:Y:S05]  /*0990*/  BSYNC.RECONVERGENT B0 ;  /* 0x0000000000007941 */ /* 0x000fea0003800200 */
.L_x_4:
[----:B------:R-:W0:Y:S08]  /*09a0*/  LDC.64 R24, c[0x0][0x3c0] ;  /* 0x0000f000ff187b82 */ /* 0x000e300000000a00 */
[----:B------:R-:W1:Y:S08]  /*09b0*/  LDC R13, c[0x0][0x380] ;  /* 0x0000e000ff0d7b82 */ /* 0x000e700000000800 */
[----:B------:R-:W2:Y:S01]  /*09c0*/  LDC.64 R10, c[0x0][0x3a8] ;  /* 0x0000ea00ff0a7b82 */ /* 0x000ea20000000a00 */
[----:B0-----:R-:W-:-:S07]  /*09d0*/  IMAD.WIDE R24, R0, 0x8, R24 ;  /* 0x0000000800187825 */ /* 0x001fce00078e0218 */
[----:B------:R-:W0:Y:S01]  /*09e0*/  LDC.64 R22, c[0x0][0x3b0] ;  /* 0x0000ec00ff167b82 */ /* 0x000e220000000a00 */
[----:B------:R3:W4:Y:S01]  /*09f0*/  LDG.E.64 R20, desc[UR4][R24.64] ;  /* 0x0000000418147981 */ /* 0x000722000c1e1b00 */
[----:B-1----:R-:W-:-:S06]  /*0a00*/  IMAD.WIDE R8, R13, 0x8, R24 ;  /* 0x000000080d087825 */ /* 0x002fcc00078e0218 */
[----:B------:R-:W3:Y:S01]  /*0a10*/  LDC.64 R18, c[0x0][0x3b8] ;  /* 0x0000ee00ff127b82 */ /* 0x000ee20000000a00 */
[----:B--2---:R-:W-:-:S07]  /*0a20*/  IMAD.WIDE R10, R0, 0x8, R10 ;  /* 0x00000008000a7825 */ /* 0x004fce00078e020a */
[----:B------:R-:W1:Y:S01]  /*0a30*/  LDC.64 R28, c[0x0][0x3d0] ;  /* 0x0000f400ff1c7b82 */ /* 0x000e620000000a00 */
[----:B0-----:R-:W-:-:S04]  /*0a40*/  IMAD.WIDE R22, R0, 0x8, R22 ;  /* 0x0000000800167825 */ /* 0x001fc800078e0216 */
[----:B---3--:R-:W-:-:S04]  /*0a50*/  IMAD.WIDE R24, R0, 0x8, R18 ;  /* 0x0000000800187825 */ /* 0x008fc800078e0212 */
[----:B------:R-:W-:-:S04]  /*0a60*/  IMAD.WIDE R18, R13, 0x8, R8 ;  /* 0x000000080d127825 */ /* 0x000fc800078e0208 */
[----:B------:R-:W-:Y:S01]  /*0a70*/  IMAD.WIDE R12, R13, 0x8, R18 ;  /* 0x000000080d0c7825 */ /* 0x000fe200078e0212 */
[C---:B----4-:R-:W-:Y:S02]  /*0a80*/  DMUL R6, R20.reuse, R2 ;  /* 0x0000000214067228 */ /* 0x050fe40000000000 */
[C---:B------:R-:W-:Y:S02]  /*0a90*/  DMUL R16, R20.reuse, R14 ;  /* 0x0000000e14107228 */ /* 0x040fe40000000000 */
[----:B------:R-:W-:-:S03]  /*0aa0*/  DMUL R20, R20, R4 ;  /* 0x0000000414147228 */ /* 0x000fc60000000000 */
[----:B------:R-:W-:Y:S04]  /*0ab0*/  STG.E.64 desc[UR4][R10.64], R6 ;  /* 0x000000060a007986 */ /* 0x000fe8000c101b04 */
[----:B------:R-:W-:Y:S04]  /*0ac0*/  STG.E.64 desc[UR4][R22.64], R16 ;  /* 0x0000001016007986 */ /* 0x000fe8000c101b04 */
[----:B------:R-:W-:Y:S04]  /*0ad0*/  STG.E.64 desc[UR4][R24.64], R20 ;  /* 0x0000001418007986 */ /* 0x000fe8000c101b04 */
[----:B------:R-:W2:Y:S04]  /*0ae0*/  LDG.E.64 R26, desc[UR4][R18.64] ;  /* 0x00000004121a7981 */ /* 0x000ea8000c1e1b00 */
[----:B------:R-:W3:Y:S04]  /*0af0*/  LDG.E.64 R8, desc[UR4][R8.64] ;  /* 0x0000000408087981 */ /* 0x000ee8000c1e1b00 */
[----:B------:R-:W4:Y:S01]  /*0b00*/  LDG.E.64 R12, desc[UR4][R12.64] ;  /* 0x000000040c0c7981 */ /* 0x000f22000c1e1b00 */
[----:B--2---:R-:W-:-:S08]  /*0b10*/  DMUL R26, R26, R14 ;  /* 0x0000000e1a1a7228 */ /* 0x004fd00000000000 */
[----:B---3--:R-:W-:Y:S01]  /*0b20*/  DFMA R26, R8, R2, R26 ;  /* 0x00000002081a722b */ /* 0x008fe2000000001a */
[----:B-1----:R-:W-:-:S07]  /*0b30*/  IMAD.WIDE R2, R0, 0x8, R28 ;  /* 0x0000000800027825 */ /* 0x002fce00078e021c */
[----:B----4-:R-:W-:-:S07]  /*0b40*/  DFMA R26, R12, R4, R26 ;  /* 0x000000040c1a722b */ /* 0x010fce000000001a */
[----:B------:R-:W-:Y:S01]  /*0b50*/  STG.E.64 desc[UR4][R2.64], R26 ;  /* 0x0000001a02007986 */ /* 0x000fe2000c101b04 */
[----:B------:R-:W-:Y:S05]  /*0b60*/  EXIT ;  /* 0x000000000000794d */ /* 0x000fea0003800000 */
        .weak           $__internal_0_$__cuda_sm20_div_rn_f64_full
        .type           $__internal_0_$__cuda_sm20_div_rn_f64_full,@function
        .size           $__internal_0_$__cuda_sm20_div_rn_f64_full,(.L_x_32 - $__internal_0_$__cuda_sm20_div_rn_f64_full)
$__internal_0_$__cuda_sm20_div_rn_f64_full:
[C---:B------:R-:W-:Y:S01]  /*0b70*/  FSETP.GEU.AND P0, PT, |R9|.reuse, 1.469367938527859385e-39, PT ;  /* 0x001000000900780b */ /* 0x040fe20003f0e200 */
[----:B------:R-:W-:Y:S01]  /*0b80*/  IMAD.MOV.U32 R28, RZ, RZ, 0x1ca00000 ;  /* 0x1ca00000ff1c7424 */ /* 0x000fe200078e00ff */
[----:B------:R-:W-:Y:S01]  /*0b90*/  LOP3.LUT R10, R9, 0x800fffff, RZ, 0xc0, !PT ;  /* 0x800fffff090a7812 */ /* 0x000fe200078ec0ff */
[----:B------:R-:W-:Y:S01]  /*0ba0*/  BSSY.RECONVERGENT B1, `(.L_x_6) ;  /* 0x0000054000017945 */ /* 0x000fe20003800200 */
[----:B------:R-:W-:Y:S02]  /*0bb0*/  MOV R20, 0x1 ;  /* 0x0000000100147802 */ /* 0x000fe40000000f00 */
[----:B------:R-:W-:Y:S01]  /*0bc0*/  LOP3.LUT R11, R10, 0x3ff00000, RZ, 0xfc, !PT ;  /* 0x3ff000000a0b7812 */ /* 0x000fe200078efcff */
[----:B------:R-:W-:Y:S01]  /*0bd0*/  IMAD.MOV.U32 R10, RZ, RZ, R8 ;  /* 0x000000ffff0a7224 */ /* 0x000fe200078e0008 */
[C---:B------:R-:W-:Y:S02]  /*0be0*/  FSETP.GEU.AND P2, PT, |R7|.reuse, 1.469367938527859385e-39, PT ;  /* 0x001000000700780b */ /* 0x040fe40003f4e200 */
[----:B------:R-:W-:-:S02]  /*0bf0*/  LOP3.LUT R5, R7, 0x7ff00000, RZ, 0xc0, !PT ;  /* 0x7ff0000007057812 */ /* 0x000fc400078ec0ff */
[----:B------:R-:W-:Y:S01]  /*0c00*/  LOP3.LUT R29, R9, 0x7ff00000, RZ, 0xc0, !PT ;  /* 0x7ff00000091d7812 */ /* 0x000fe200078ec0ff */
[----:B------:R-:W-:-:S03]  /*0c10*/  @!P0 DMUL R10, R8, 8.98846567431157953865e+307 ;  /* 0x7fe00000080a8828 */ /* 0x000fc60000000000 */
[----:B------:R-:W-:-:S03]  /*0c20*/  ISETP.GE.U32.AND P1, PT, R5, R29, PT ;  /* 0x0000001d0500720c */ /* 0x000fc60003f26070 */
[----:B------:R-:W0:Y:S02]  /*0c30*/  MUFU.RCP64H R21, R11 ;  /* 0x0000000b00157308 */ /* 0x000e240000001800 */
[----:B------:R-:W-:Y:S02]  /*0c40*/  @!P2 LOP3.LUT R22, R9, 0x7ff00000, RZ, 0xc0, !PT ;  /* 0x7ff000000916a812 */ /* 0x000fe400078ec0ff */
[----:B------:R-:W-:Y:S02]  /*0c50*/  @!P2 MOV R26, RZ ;  /* 0x000000ff001aa202 */ /* 0x000fe40000000f00 */
[----:B------:R-:W-:Y:S02]  /*0c60*/  @!P2 ISETP.GE.U32.AND P3, PT, R5, R22, PT ;  /* 0x000000160500a20c */ /* 0x000fe40003f66070 */
[----:B------:R-:W-:Y:S02]  /*0c70*/  @!P0 LOP3.LUT R29, R11, 0x7ff00000, RZ, 0xc0, !PT ;  /* 0x7ff000000b1d8812 */ /* 0x000fe400078ec0ff */
[----:B------:R-:W-:Y:S01]  /*0c80*/  @!P2 SEL R23, R28, 0x63400000, !P3 ;  /* 0x634000001c17a807 */ /* 0x000fe20005800000 */
[----:B0-----:R-:W-:-:S08]  /*0c90*/  DFMA R24, R20, -R10, 1 ;  /* 0x3ff000001418742b */ /* 0x001fd0000000080a */
[----:B------:R-:W-:-:S08]  /*0ca0*/  DFMA R24, R24, R24, R24 ;  /* 0x000000181818722b */ /* 0x000fd00000000018 */
[----:B------:R-:W-:Y:S01]  /*0cb0*/  DFMA R24, R20, R24, R20 ;  /* 0x000000181418722b */ /* 0x000fe20000000014 */
[--C-:B------:R-:W-:Y:S02]  /*0cc0*/  @!P2 LOP3.LUT R20, R23, 0x80000000, R7.reuse, 0xf8, !PT ;  /* 0x800000001714a812 */ /* 0x100fe400078ef807 */
[----:B------:R-:W-:Y:S02]  /*0cd0*/  SEL R21, R28, 0x63400000, !P1 ;  /* 0x634000001c157807 */ /* 0x000fe40004800000 */
[----:B------:R-:W-:Y:S01]  /*0ce0*/  @!P2 LOP3.LUT R27, R20, 0x100000, RZ, 0xfc, !PT ;  /* 0x00100000141ba812 */ /* 0x000fe200078efcff */
[----:B------:R-:W-:Y:S02]  /*0cf0*/  IMAD.MOV.U32 R20, RZ, RZ, R6 ;  /* 0x000000ffff147224 */ /* 0x000fe400078e0006 */
[----:B------:R-:W-:Y:S01]  /*0d00*/  DFMA R22, R24, -R10, 1 ;  /* 0x3ff000001816742b */ /* 0x000fe2000000080a */
[----:B------:R-:W-:-:S06]  /*0d10*/  LOP3.LUT R21, R21, 0x800fffff, R7, 0xf8, !PT ;  /* 0x800fffff15157812 */ /* 0x000fcc00078ef807 */
[----:B------:R-:W-:Y:S02]  /*0d20*/  @!P2 DFMA R20, R20, 2, -R26 ;  /* 0x400000001414a82b */ /* 0x000fe4000000081a */
[----:B------:R-:W-:-:S08]  /*0d30*/  DFMA R22, R24, R22, R24 ;  /* 0x000000161816722b */ /* 0x000fd00000000018 */
[----:B------:R-:W-:-:S08]  /*0d40*/  DMUL R24, R22, R20 ;  /* 0x0000001416187228 */ /* 0x000fd00000000000 */
[----:B------:R-:W-:-:S08]  /*0d50*/  DFMA R26, R24, -R10, R20 ;  /* 0x8000000a181a722b */ /* 0x000fd00000000014 */
[----:B------:R-:W-:Y:S01]  /*0d60*/  DFMA R26, R22, R26, R24 ;  /* 0x0000001a161a722b */ /* 0x000fe20000000018 */
[----:B------:R-:W-:Y:S01]  /*0d70*/  IMAD.MOV.U32 R22, RZ, RZ, R5 ;  /* 0x000000ffff167224 */ /* 0x000fe200078e0005 */
[----:B------:R-:W-:-:S05]  /*0d80*/  @!P2 LOP3.LUT R22, R21, 0x7ff00000, RZ, 0xc0, !PT ;  /* 0x7ff000001516a812 */ /* 0x000fca00078ec0ff */
[----:B------:R-:W-:-:S05]  /*0d90*/  VIADD R23, R22, 0xffffffff ;  /* 0xffffffff16177836 */ /* 0x000fca0000000000 */
[----:B------:R-:W-:Y:S02]  /*0da0*/  ISETP.GT.U32.AND P0, PT, R23, 0x7feffffe, PT ;  /* 0x7feffffe1700780c */ /* 0x000fe40003f04070 */
[----:B------:R-:W-:-:S04]  /*0db0*/  IADD3 R23, PT, PT, R29, -0x1, RZ ;  /* 0xffffffff1d177810 */ /* 0x000fc80007ffe0ff */
[----:B------:R-:W-:-:S13]  /*0dc0*/  ISETP.GT.U32.OR P0, PT, R23, 0x7feffffe, P0 ;  /* 0x7feffffe1700780c */ /* 0x000fda0000704470 */
[----:B------:R-:W-:Y:S05]  /*0dd0*/  @P0 BRA `(.L_x_7) ;  /* 0x00000000006c0947 */ /* 0x000fea0003800000 */
[----:B------:R-:W-:-:S04]  /*0de0*/  LOP3.LUT R22, R9, 0x7ff00000, RZ, 0xc0, !PT ;  /* 0x7ff0000009167812 */ /* 0x000fc800078ec0ff */
[CC--:B------:R-:W-:Y:S02]  /*0df0*/  VIADDMNMX R6, R5.reuse, -R22.reuse, 0xb9600000, !PT ;  /* 0xb960000005067446 */ /* 0x0c0fe40007800916 */
[----:B------:R-:W-:Y:S02]  /*0e00*/  ISETP.GE.U32.AND P0, PT, R5, R22, PT ;  /* 0x000000160500720c */ /* 0x000fe40003f06070 */
[----:B------:R-:W-:Y:S02]  /*0e10*/  VIMNMX R5, PT, PT, R6, 0x46a00000, PT ;  /* 0x46a0000006057848 */ /* 0x000fe40003fe0100 */
[----:B------:R-:W-:Y:S02]  /*0e20*/  SEL R28, R28, 0x63400000, !P0 ;  /* 0x634000001c1c7807 */ /* 0x000fe40004000000 */
[----:B------:R-:W-:-:S03]  /*0e30*/  MOV R6, RZ ;  /* 0x000000ff00067202 */ /* 0x000fc60000000f00 */
[----:B------:R-:W-:-:S04]  /*0e40*/  IMAD.IADD R5, R5, 0x1, -R28 ;  /* 0x0000000105057824 */ /* 0x000fc800078e0a1c */
[----:B------:R-:W-:-:S06]  /*0e50*/  VIADD R7, R5, 0x7fe00000 ;  /* 0x7fe0000005077836 */ /* 0x000fcc0000000000 */
[----:B------:R-:W-:-:S10]  /*0e60*/  DMUL R24, R26, R6 ;  /* 0x000000061a187228 */ /* 0x000fd40000000000 */
[----:B------:R-:W-:-:S13]  /*0e70*/  FSETP.GTU.AND P0, PT, |R25|, 1.469367938527859385e-39, PT ;  /* 0x001000001900780b */ /* 0x000fda0003f0c200 */
[----:B------:R-:W-:Y:S05]  /*0e80*/  @P0 BRA `(.L_x_8) ;  /* 0x0000000000940947 */ /* 0x000fea0003800000 */
[----:B------:R-:W-:-:S06]  /*0e90*/  DFMA R10, R26, -R10, R20 ;  /* 0x8000000a1a0a722b */ /* 0x000fcc0000000014 */
[----:B------:R-:W-:-:S04]  /*0ea0*/  IMAD.MOV.U32 R10, RZ, RZ, RZ ;  /* 0x000000ffff0a7224 */ /* 0x000fc800078e00ff */
[C---:B------:R-:W-:Y:S02]  /*0eb0*/  FSETP.NEU.AND P0, PT, R11.reuse, RZ, PT ;  /* 0x000000ff0b00720b */ /* 0x040fe40003f0d000 */
[----:B------:R-:W-:-:S04]  /*0ec0*/  LOP3.LUT R9, R11, 0x80000000, R9, 0x48, !PT ;  /* 0x800000000b097812 */ /* 0x000fc800078e4809 */
[----:B------:R-:W-:-:S07]  /*0ed0*/  LOP3.LUT R11, R9, R7, RZ, 0xfc, !PT ;  /* 0x00000007090b7212 */ /* 0x000fce00078efcff */
[----:B------:R-:W-:Y:S05]  /*0ee0*/  @!P0 BRA `(.L_x_8) ;  /* 0x00000000007c8947 */ /* 0x000fea0003800000 */
[----:B------:R-:W-:Y:S01]  /*0ef0*/  IMAD.MOV R7, RZ, RZ, -R5 ;  /* 0x000000ffff077224 */ /* 0x000fe200078e0a05 */
[----:B------:R-:W-:Y:S01]  /*0f00*/  MOV R6, RZ ;  /* 0x000000ff00067202 */ /* 0x000fe20000000f00 */
[----:B------:R-:W-:Y:S01]  /*0f10*/  DMUL.RP R10, R26, R10 ;  /* 0x0000000a1a0a7228 */ /* 0x000fe20000008000 */
[----:B------:R-:W-:-:S04]  /*0f20*/  IADD3 R5, PT, PT, -R5, -0x43300000, RZ ;  /* 0xbcd0000005057810 */ /* 0x000fc80007ffe1ff */
[----:B------:R-:W-:-:S05]  /*0f30*/  DFMA R6, R24, -R6, R26 ;  /* 0x800000061806722b */ /* 0x000fca000000001a */
[----:B------:R-:W-:-:S05]  /*0f40*/  LOP3.LUT R9, R11, R9, RZ, 0x3c, !PT ;  /* 0x000000090b097212 */ /* 0x000fca00078e3cff */
[----:B------:R-:W-:-:S04]  /*0f50*/  FSETP.NEU.AND P0, PT, |R7|, R5, PT ;  /* 0x000000050700720b */ /* 0x000fc80003f0d200 */
[----:B------:R-:W-:Y:S02]  /*0f60*/  FSEL R24, R10, R24, !P0 ;  /* 0x000000180a187208 */ /* 0x000fe40004000000 */
[----:B------:R-:W-:Y:S01]  /*0f70*/  FSEL R25, R9, R25, !P0 ;  /* 0x0000001909197208 */ /* 0x000fe20004000000 */
[----:B------:R-:W-:Y:S06]  /*0f80*/  BRA `(.L_x_8) ;  /* 0x0000000000547947 */ /* 0x000fec0003800000 */
.L_x_7:
[----:B------:R-:W-:-:S14]  /*0f90*/  DSETP.NAN.AND P0, PT, R6, R6, PT ;  /* 0x000000060600722a */ /* 0x000fdc0003f08000 */
[----:B------:R-:W-:Y:S05]  /*0fa0*/  @P0 BRA `(.L_x_9) ;  /* 0x0000000000440947 */ /* 0x000fea0003800000 */
[----:B------:R-:W-:-:S14]  /*0fb0*/  DSETP.NAN.AND P0, PT, R8, R8, PT ;  /* 0x000000080800722a */ /* 0x000fdc0003f08000 */
[----:B------:R-:W-:Y:S05]  /*0fc0*/  @P0 BRA `(.L_x_10) ;  /* 0x0000000000300947 */ /* 0x000fea0003800000 */
[----:B------:R-:W-:Y:S01]  /*0fd0*/  ISETP.NE.AND P0, PT, R22, R29, PT ;  /* 0x0000001d1600720c */ /* 0x000fe20003f05270 */
[----:B------:R-:W-:Y:S02]  /*0fe0*/  IMAD.MOV.U32 R24, RZ, RZ, 0x0 ;  /* 0x00000000ff187424 */ /* 0x000fe400078e00ff */
[----:B------:R-:W-:-:S10]  /*0ff0*/  IMAD.MOV.U32 R25, RZ, RZ, -0x80000 ;  /* 0xfff80000ff197424 */ /* 0x000fd400078e00ff */
[----:B------:R-:W-:Y:S05]  /*1000*/  @!P0 BRA `(.L_x_8) ;  /* 0x0000000000348947 */ /* 0x000fea0003800000 */
[----:B------:R-:W-:Y:S02]  /*1010*/  ISETP.NE.AND P0, PT, R22, 0x7ff00000, PT ;  /* 0x7ff000001600780c */ /* 0x000fe40003f05270 */
[----:B------:R-:W-:Y:S02]  /*1020*/  LOP3.LUT R25, R7, 0x80000000, R9, 0x48, !PT ;  /* 0x8000000007197812 */ /* 0x000fe400078e4809 */
[----:B------:R-:W-:-:S13]  /*1030*/  ISETP.EQ.OR P0, PT, R29, RZ, !P0 ;  /* 0x000000ff1d00720c */ /* 0x000fda0004702670 */
[----:B------:R-:W-:Y:S02]  /*1040*/  @P0 LOP3.LUT R5, R25, 0x7ff00000, RZ, 0xfc, !PT ;  /* 0x7ff0000019050812 */ /* 0x000fe400078efcff */
[----:B------:R-:W-:Y:S01]  /*1050*/  @!P0 MOV R24, RZ ;  /* 0x000000ff00188202 */ /* 0x000fe20000000f00 */
[----:B------:R-:W-:Y:S02]  /*1060*/  @P0 IMAD.MOV.U32 R24, RZ, RZ, RZ ;  /* 0x000000ffff180224 */ /* 0x000fe400078e00ff */
[----:B------:R-:W-:Y:S01]  /*1070*/  @P0 IMAD.MOV.U32 R25, RZ, RZ, R5 ;  /* 0x000000ffff190224 */ /* 0x000fe200078e0005 */
[----:B------:R-:W-:Y:S06]  /*1080*/  BRA `(.L_x_8) ;  /* 0x0000000000147947 */ /* 0x000fec0003800000 */
.L_x_10:
[----:B------:R-:W-:Y:S02]  /*1090*/  LOP3.LUT R25, R9, 0x80000, RZ, 0xfc, !PT ;  /* 0x0008000009197812 */ /* 0x000fe400078efcff */
[----:B------:R-:W-:Y:S01]  /*10a0*/  MOV R24, R8 ;  /* 0x0000000800187202 */ /* 0x000fe20000000f00 */
[----:B------:R-:W-:Y:S06]  /*10b0*/  BRA `(.L_x_8) ;  /* 0x0000000000087947 */ /* 0x000fec0003800000 */
.L_x_9:
[----:B------:R-:W-:Y:S01]  /*10c0*/  LOP3.LUT R25, R7, 0x80000, RZ, 0xfc, !PT ;  /* 0x0008000007197812 */ /* 0x000fe200078efcff */
[----:B------:R-:W-:-:S07]  /*10d0*/  IMAD.MOV.U32 R24, RZ, RZ, R6 ;  /* 0x000000ffff187224 */ /* 0x000fce00078e0006 */
.L_x_8:
[----:B------:R-:W-:Y:S05]  /*10e0*/  BSYNC.RECONVERGENT B1 ;  /* 0x0000000000017941 */ /* 0x000fea0003800200 */
.L_x_6:
[----:B------:R-:W-:-:S04]  /*10f0*/  HFMA2 R5, -RZ, RZ, 0, 0 ;  /* 0x00000000ff057431 */ /* 0x000fc800000001ff */
[----:B------:R-:W-:Y:S05]  /*1100*/  RET.REL.NODEC R4 `(_Z15getGravityForceiiiidddPdS_S_S_S_S_) ;  /* 0xffffffec04bc7950 */ /* 0x000fea0003c3ffff */
.L_x_11:
[----:B------:R-:W-:-:S00]  /*1110*/  BRA `(.L_x_11) ;  /* 0xfffffffc00fc7947 */ /* 0x000fc0000383ffff */
[----:B------:R-:W-:-:S00]  /*1120*/  NOP ;  /* 0x0000000000007918 */ /* 0x000fc00000000000 */
        /* <DEDUP_REMOVED lines=13> */
.L_x_32:


//--------------------- .text._Z15iterPoissonStepiiiiddddddPdS_Pi --------------------------
	.section	.text._Z15iterPoissonStepiiiiddddddPdS_Pi,"ax",@progbits
	.align	128
        .global         _Z15iterPoissonStepiiiiddddddPdS_Pi
        .type           _Z15iterPoissonStepiiiiddddddPdS_Pi,@function
        .size           _Z15iterPoissonStepiiiiddddddPdS_Pi,(.L_x_33 - _Z15iterPoissonStepiiiiddddddPdS_Pi)
        .other          _Z15iterPoissonStepiiiiddddddPdS_Pi,@"STO_CUDA_ENTRY STV_DEFAULT"
_Z15iterPoissonStepiiiiddddddPdS_Pi:
.text._Z15iterPoissonStepiiiiddddddPdS_Pi:
[----:B------:R-:W-:Y:S01]  /*0000*/  LDC R1, c[0x0][0x37c] ;  /* 0x0000df00ff017b82 */ /* 0x000fe20000000800 */
[----:B------:R-:W0:Y:S07]  /*0010*/  S2R R3, SR_TID.Y ;  /* 0x0000000000037919 */ /* 0x000e2e0000002200 */
[----:B------:R-:W0:Y:S01]  /*0020*/  S2UR UR4, SR_CTAID.Y ;  /* 0x00000000000479c3 */ /* 0x000e220000002600 */
[----:B------:R-:W1:Y:S01]  /*0030*/  S2R R5, SR_TID.Z ;  /* 0x0000000000057919 */ /* 0x000e620000002300 */
[----:B------:R-:W2:Y:S06]  /*0040*/  S2R R4, SR_TID.X ;  /* 0x0000000000047919 */ /* 0x000eac0000002100 */
[----:B------:R-:W0:Y:S01]  /*0050*/  LDC R8, c[0x0][0x364] ;  /* 0x0000d900ff087b82 */ /* 0x000e220000000800 */
[----:B------:R-:W2:Y:S07]  /*0060*/  S2R R7, SR_CTAID.X ;  /* 0x0000000000077919 */ /* 0x000eae0000002500 */
[----:B------:R-:W1:Y:S08]  /*0070*/  S2UR UR5, SR_CTAID.Z ;  /* 0x00000000000579c3 */ /* 0x000e700000002700 */
[----:B------:R-:W1:Y:S08]  /*0080*/  LDC R6, c[0x0][0x368] ;  /* 0x0000da00ff067b82 */ /* 0x000e700000000800 */
[----:B------:R-:W3:Y:S01]  /*0090*/  LDC R9, c[0x0][0x380] ;  /* 0x0000e000ff097b82 */ /* 0x000ee20000000800 */
[----:B0-----:R-:W-:Y:S01]  /*00a0*/  IMAD R0, R8, UR4, R3 ;  /* 0x0000000408007c24 */ /* 0x001fe2000f8e0203 */
[----:B------:R-:W2:Y:S04]  /*00b0*/  LDCU UR4, c[0x0][0x360] ;  /* 0x00006c00ff0477ac */ /* 0x000ea80008000800 */
[C---:B------:R-:W-:Y:S01]  /*00c0*/  LOP3.LUT R2, R0.reuse, 0x1, RZ, 0xc0, !PT ;  /* 0x0000000100027812 */ /* 0x040fe200078ec0ff */
[----:B------:R-:W0:Y:S01]  /*00d0*/  LDCU UR6, c[0x0][0x374] ;  /* 0x00006e80ff0677ac */ /* 0x000e220008000800 */
[----:B------:R-:W4:Y:S01]  /*00e0*/  LDC.64 R10, c[0x0][0x388] ;  /* 0x0000e200ff0a7b82 */ /* 0x000f220000000a00 */
[----:B------:R-:W-:-:S02]  /*00f0*/  ISETP.NE.AND P3, PT, R0, RZ, PT ;  /* 0x000000ff0000720c */ /* 0x000fc40003f65270 */
[----:B------:R-:W-:-:S05]  /*0100*/  ISETP.NE.U32.AND P1, PT, R2, 0x1, PT ;  /* 0x000000010200780c */ /* 0x000fca0003f25070 */
[----:B------:R-:W0:Y:S01]  /*0110*/  LDC R15, c[0x0][0x384] ;  /* 0x0000e100ff0f7b82 */ /* 0x000e220000000800 */
[----:B-1----:R-:W-:Y:S02]  /*0120*/  IMAD R6, R6, UR5, R5 ;  /* 0x0000000506067c24 */ /* 0x002fe4000f8e0205 */
[----:B--2---:R-:W-:Y:S01]  /*0130*/  IMAD R3, R7, UR4, R4 ;  /* 0x0000000407037c24 */ /* 0x004fe2000f8e0204 */
[----:B------:R-:W1:Y:S04]  /*0140*/  LDCU.64 UR4, c[0x0][0x358] ;  /* 0x00006b00ff0477ac */ /* 0x000e680008000a00 */
[----:B------:R-:W-:Y:S01]  /*0150*/  @P1 LOP3.LUT R2, R6, 0x1, RZ, 0xc0, !PT ;  /* 0x0000000106021812 */ /* 0x000fe200078ec0ff */
[----:B------:R-:W-:Y:S01]  /*0160*/  IMAD.SHL.U32 R3, R3, 0x2, RZ ;  /* 0x0000000203037824 */ /* 0x000fe200078e00ff */
[----:B---3--:R-:W-:Y:S01]  /*0170*/  @!P1 LOP3.LUT R5, R9, 0x1, R6, 0x78, !PT ;  /* 0x0000000109059812 */ /* 0x008fe200078e7806 */
[----:B------:R-:W-:Y:S01]  /*0180*/  IMAD.MOV.U32 R24, RZ, RZ, 0x0 ;  /* 0x00000000ff187424 */ /* 0x000fe200078e00ff */
[----:B------:R-:W-:Y:S01]  /*0190*/  @P1 ISETP.EQ.AND P0, PT, R2, R9, PT ;  /* 0x000000090200120c */ /* 0x000fe20003f02270 */
[----:B------:R-:W2:Y:S01]  /*01a0*/  LDC.64 R26, c[0x0][0x3a8] ;  /* 0x0000ea00ff1a7b82 */ /* 0x000ea20000000a00 */
[----:B------:R-:W-:Y:S01]  /*01b0*/  @!P1 ISETP.EQ.AND P0, PT, R5, 0x1, PT ;  /* 0x000000010500980c */ /* 0x000fe20003f02270 */
[C---:B----4-:R-:W-:Y:S01]  /*01c0*/  VIADD R9, R11.reuse, 0xffffffff ;  /* 0xffffffff0b097836 */ /* 0x050fe20000000000 */
[----:B------:R-:W-:Y:S01]  /*01d0*/  IADD3 R12, PT, PT, R11, -0x2, RZ ;  /* 0xfffffffe0b0c7810 */ /* 0x000fe20007ffe0ff */
[C---:B------:R-:W-:Y:S01]  /*01e0*/  VIADD R5, R10.reuse, 0xffffffff ;  /* 0xffffffff0a057836 */ /* 0x040fe20000000000 */
[----:B------:R-:W-:Y:S01]  /*01f0*/  SEL R2, RZ, 0x1, !P0 ;  /* 0x00000001ff027807 */ /* 0x000fe20004000000 */
[----:B------:R-:W-:Y:S01]  /*0200*/  VIADD R10, R10, 0xfffffffe ;  /* 0xfffffffe0a0a7836 */ /* 0x000fe20000000000 */
[----:B------:R-:W-:Y:S01]  /*0210*/  ISETP.NE.AND P2, PT, R6, R9, PT ;  /* 0x000000090600720c */ /* 0x000fe20003f45270 */
[----:B------:R-:W3:Y:S01]  /*0220*/  LDC R28, c[0x0][0x3ac] ;  /* 0x0000eb00ff1c7b82 */ /* 0x000ee20000000800 */
[----:B------:R-:W-:Y:S01]  /*0230*/  ISETP.NE.AND P4, PT, R0, R5, PT ;  /* 0x000000050000720c */ /* 0x000fe20003f85270 */
[----:B0-----:R-:W-:Y:S01]  /*0240*/  VIADD R4, R15, 0xffffffff ;  /* 0xffffffff0f047836 */ /* 0x001fe20000000000 */
[----:B------:R-:W-:Y:S01]  /*0250*/  LOP3.LUT P0, RZ, R3, R2, RZ, 0xfc, !PT ;  /* 0x0000000203ff7212 */ /* 0x000fe2000780fcff */
[----:B------:R-:W-:-:S04]  /*0260*/  IMAD.IADD R7, R2, 0x1, R3 ;  /* 0x0000000102077824 */ /* 0x000fc800078e0203 */
[----:B------:R-:W0:Y:S01]  /*0270*/  LDC.64 R2, c[0x0][0x3c8] ;  /* 0x0000f200ff027b82 */ /* 0x000e220000000a00 */
[----:B------:R-:W-:Y:S01]  /*0280*/  ISETP.NE.AND P1, PT, R7, R4, PT ;  /* 0x000000040700720c */ /* 0x000fe20003f25270 */
[----:B------:R-:W-:Y:S02]  /*0290*/  IMAD R4, R8, UR6, RZ ;  /* 0x0000000608047c24 */ /* 0x000fe4000f8e02ff */
[----:B------:R-:W-:Y:S02]  /*02a0*/  VIADD R8, R0, 0xffffffff ;  /* 0xffffffff00087836 */ /* 0x000fe40000000000 */
[----:B------:R-:W-:Y:S02]  /*02b0*/  IMAD R9, R4, R15, RZ ;  /* 0x0000000f04097224 */ /* 0x000fe400078e02ff */
[----:B------:R-:W4:Y:S01]  /*02c0*/  LDC.64 R4, c[0x0][0x3c0] ;  /* 0x0000f000ff047b82 */ /* 0x000f220000000a00 */
[----:B------:R-:W-:Y:S01]  /*02d0*/  SEL R8, R8, 0x1, P3 ;  /* 0x0000000108087807 */ /* 0x000fe20001800000 */
[----:B------:R-:W-:Y:S01]  /*02e0*/  @P4 VIADD R10, R0, 0x1 ;  /* 0x00000001000a4836 */ /* 0x000fe20000000000 */
[C---:B------:R-:W-:Y:S01]  /*02f0*/  ISETP.NE.AND P3, PT, R6.reuse, RZ, PT ;  /* 0x000000ff0600720c */ /* 0x040fe20003f65270 */
[----:B------:R-:W-:-:S02]  /*0300*/  IMAD R11, R6, R9, RZ ;  /* 0x00000009060b7224 */ /* 0x000fc400078e02ff */
[C---:B------:R-:W-:Y:S01]  /*0310*/  @P2 VIADD R12, R6.reuse, 0x1 ;  /* 0x00000001060c2836 */ /* 0x040fe20000000000 */
[----:B------:R-:W-:Y:S01]  /*0320*/  IADD3 R6, PT, PT, R6, -0x1, RZ ;  /* 0xffffffff06067810 */ /* 0x000fe20007ffe0ff */
[-CC-:B------:R-:W-:Y:S02]  /*0330*/  IMAD R16, R10, R15.reuse, R11.reuse ;  /* 0x0000000f0a107224 */ /* 0x180fe400078e020b */
[-CC-:B------:R-:W-:Y:S01]  /*0340*/  IMAD R14, R8, R15.reuse, R11.reuse ;  /* 0x0000000f080e7224 */ /* 0x180fe200078e020b */
[----:B------:R-:W-:Y:S01]  /*0350*/  SEL R10, R6, 0x1, P3 ;  /* 0x00000001060a7807 */ /* 0x000fe20001800000 */
[----:B------:R-:W-:Y:S02]  /*0360*/  VIADD R6, R7, 0xffffffff ;  /* 0xffffffff07067836 */ /* 0x000fe40000000000 */
[----:B------:R-:W-:Y:S01]  /*0370*/  VIADD R8, R15, 0xfffffffe ;  /* 0xfffffffe0f087836 */ /* 0x000fe20000000000 */
[----:B------:R-:W-:Y:S01]  /*0380*/  @P1 IADD3 R8, PT, PT, R7, 0x1, RZ ;  /* 0x0000000107081810 */ /* 0x000fe20007ffe0ff */
[-C--:B------:R-:W-:Y:S01]  /*0390*/  IMAD R13, R0, R15.reuse, R11 ;  /* 0x0000000f000d7224 */ /* 0x080fe200078e020b */
[----:B------:R-:W-:Y:S01]  /*03a0*/  SEL R6, R6, 0x1, P0 ;  /* 0x0000000106067807 */ /* 0x000fe20000000000 */
[----:B------:R-:W-:-:S02]  /*03b0*/  IMAD R0, R0, R15, R7 ;  /* 0x0000000f00007224 */ /* 0x000fc400078e0207 */
[C---:B------:R-:W-:Y:S02]  /*03c0*/  IMAD.IADD R15, R7.reuse, 0x1, R14 ;  /* 0x00000001070f7824 */ /* 0x040fe400078e020e */
[----:B------:R-:W-:Y:S02]  /*03d0*/  IMAD.IADD R17, R7, 0x1, R16 ;  /* 0x0000000107117824 */ /* 0x000fe400078e0210 */
[C-C-:B------:R-:W-:Y:S02]  /*03e0*/  IMAD R23, R9.reuse, R10, R0.reuse ;  /* 0x0000000a09177224 */ /* 0x140fe400078e0200 */
[----:B------:R-:W-:Y:S02]  /*03f0*/  IMAD R25, R9, R12, R0 ;  /* 0x0000000c09197224 */ /* 0x000fe400078e0200 */
[----:B------:R-:W-:Y:S02]  /*0400*/  IMAD.IADD R7, R0, 0x1, R11 ;  /* 0x0000000100077824 */ /* 0x000fe400078e020b */
[----:B------:R-:W-:-:S02]  /*0410*/  IMAD.IADD R19, R6, 0x1, R13 ;  /* 0x0000000106137824 */ /* 0x000fc400078e020d */
[----:B------:R-:W-:Y:S02]  /*0420*/  IMAD.IADD R21, R8, 0x1, R13 ;  /* 0x0000000108157824 */ /* 0x000fe400078e020d */
[----:B0-----:R-:W-:-:S04]  /*0430*/  IMAD.WIDE.U32 R10, R15, 0x8, R2 ;  /* 0x000000080f0a7825 */ /* 0x001fc800078e0002 */
[----:B------:R-:W-:Y:S02]  /*0440*/  IMAD.WIDE.U32 R8, R17, 0x8, R2 ;  /* 0x0000000811087825 */ /* 0x000fe400078e0002 */
[----:B-1----:R-:W5:Y:S02]  /*0450*/  LDG.E.64 R10, desc[UR4][R10.64] ;  /* 0x000000040a0a7981 */ /* 0x002f64000c1e1b00 */
[----:B----4-:R-:W-:Y:S02]  /*0460*/  IMAD.WIDE R16, R7, 0x8, R4 ;  /* 0x0000000807107825 */ /* 0x010fe400078e0204 */
[----:B------:R-:W5:Y:S02]  /*0470*/  LDG.E.64 R8, desc[UR4][R8.64] ;  /* 0x0000000408087981 */ /* 0x000f64000c1e1b00 */
[--C-:B------:R-:W-:Y:S02]  /*0480*/  IMAD.WIDE.U32 R14, R23, 0x8, R2.reuse ;  /* 0x00000008170e7825 */ /* 0x100fe400078e0002 */
[----:B------:R-:W5:Y:S02]  /*0490*/  LDG.E.64 R16, desc[UR4][R16.64] ;  /* 0x0000000410107981 */ /* 0x000f64000c1e1b00 */
[----:B------:R-:W-:-:S02]  /*04a0*/  IMAD.WIDE.U32 R12, R25, 0x8, R2 ;  /* 0x00000008190c7825 */ /* 0x000fc400078e0002 */
[----:B------:R-:W5:Y:S02]  /*04b0*/  LDG.E.64 R14, desc[UR4][R14.64] ;  /* 0x000000040e0e7981 */ /* 0x000f64000c1e1b00 */
[--C-:B------:R-:W-:Y:S02]  /*04c0*/  IMAD.WIDE.U32 R18, R19, 0x8, R2.reuse ;  /* 0x0000000813127825 */ /* 0x100fe400078e0002 */
[----:B------:R-:W5:Y:S02]  /*04d0*/  LDG.E.64 R12, desc[UR4][R12.64] ;  /* 0x000000040c0c7981 */ /* 0x000f64000c1e1b00 */
[--C-:B------:R-:W-:Y:S02]  /*04e0*/  IMAD.WIDE.U32 R20, R21, 0x8, R2.reuse ;  /* 0x0000000815147825 */ /* 0x100fe400078e0002 */
[----:B------:R-:W5:Y:S02]  /*04f0*/  LDG.E.64 R18, desc[UR4][R18.64] ;  /* 0x0000000412127981 */ /* 0x000f64000c1e1b00 */
[----:B------:R-:W-:-:S02]  /*0500*/  IMAD.WIDE R4, R7, 0x8, R2 ;  /* 0x0000000807047825 */ /* 0x000fc400078e0202 */
[----:B------:R-:W5:Y:S04]  /*0510*/  LDG.E.64 R20, desc[UR4][R20.64] ;  /* 0x0000000414147981 */ /* 0x000f68000c1e1b00 */
[----:B------:R0:W5:Y:S01]  /*0520*/  LDG.E.64 R6, desc[UR4][R4.64] ;  /* 0x0000000404067981 */ /* 0x000162000c1e1b00 */
[----:B------:R-:W1:Y:S01]  /*0530*/  MUFU.RCP64H R3, 6 ;  /* 0x4018000000037908 */ /* 0x000e620000001800 */
[----:B------:R-:W-:Y:S02]  /*0540*/  HFMA2 R25, -RZ, RZ, 2.046875, 0 ;  /* 0x40180000ff197431 */ /* 0x000fe400000001ff */
[----:B------:R-:W-:-:S06]  /*0550*/  IMAD.MOV.U32 R2, RZ, RZ, 0x1 ;  /* 0x00000001ff027424 */ /* 0x000fcc00078e00ff */
[----:B-1----:R-:W-:-:S08]  /*0560*/  DFMA R22, R2, -R24, 1 ;  /* 0x3ff000000216742b */ /* 0x002fd00000000818 */
[----:B------:R-:W-:-:S08]  /*0570*/  DFMA R22, R22, R22, R22 ;  /* 0x000000161616722b */ /* 0x000fd00000000016 */
[----:B------:R-:W-:-:S08]  /*0580*/  DFMA R22, R2, R22, R2 ;  /* 0x000000160216722b */ /* 0x000fd00000000002 */
[----:B------:R-:W-:-:S08]  /*0590*/  DFMA R2, R22, -R24, 1 ;  /* 0x3ff000001602742b */ /* 0x000fd00000000818 */
[----:B------:R-:W-:-:S08]  /*05a0*/  DFMA R2, R22, R2, R22 ;  /* 0x000000021602722b */ /* 0x000fd00000000016 */
[----:B--2---:R-:W-:-:S08]  /*05b0*/  DMUL R22, R2, R26 ;  /* 0x0000001a02167228 */ /* 0x004fd00000000000 */
[----:B------:R-:W-:-:S08]  /*05c0*/  DFMA R24, R22, -6, R26 ;  /* 0xc01800001618782b */ /* 0x000fd0000000001a */
[----:B------:R-:W-:Y:S01]  /*05d0*/  DFMA R2, R2, R24, R22 ;  /* 0x000000180202722b */ /* 0x000fe20000000016 */
[----:B---3--:R-:W-:-:S09]  /*05e0*/  FSETP.GEU.AND P1, PT, |R28|, 6.5827683646048100446e-37, PT ;  /* 0x036000001c00780b */ /* 0x008fd20003f2e200 */
[----:B------:R-:W-:-:S05]  /*05f0*/  FFMA R0, RZ, 2.375, R3 ;  /* 0x40180000ff007823 */ /* 0x000fca0000000003 */
[----:B------:R-:W-:Y:S01]  /*0600*/  FSETP.GT.AND P0, PT, |R0|, 1.469367938527859385e-39, PT ;  /* 0x001000000000780b */ /* 0x000fe20003f04200 */
[----:B------:R-:W-:-:S12]  /*0610*/  DADD R22, -R26, 1 ;  /* 0x3ff000001a167429 */ /* 0x000fd80000000100 */
[----:B0-----:R-:W-:Y:S05]  /*0620*/  @P0 BRA P1, `(.L_x_12) ;  /* 0x0000000000240947 */ /* 0x001fea0000800000 */
[----:B------:R-:W0:Y:S01]  /*0630*/  LDCU.64 UR6, c[0x0][0x3a8] ;  /* 0x00007500ff0677ac */ /* 0x000e220008000a00 */
[----:B------:R-:W-:Y:S01]  /*0640*/  IMAD.MOV.U32 R26, RZ, RZ, RZ ;  /* 0x000000ffff1a7224 */ /* 0x000fe200078e00ff */
[----:B------:R-:W-:Y:S02]  /*0650*/  MOV R27, 0x40180000 ;  /* 0x40180000001b7802 */ /* 0x000fe40000000f00 */
[----:B------:R-:W-:Y:S01]  /*0660*/  MOV R0, 0x6a0 ;  /* 0x000006a000007802 */ /* 0x000fe20000000f00 */
[----:B0-----:R-:W-:Y:S02]  /*0670*/  IMAD.U32 R2, RZ, RZ, UR6 ;  /* 0x00000006ff027e24 */ /* 0x001fe4000f8e00ff */
[----:B------:R-:W-:-:S07]  /*0680*/  IMAD.U32 R3, RZ, RZ, UR7 ;  /* 0x00000007ff037e24 */ /* 0x000fce000f8e00ff */
[----:B-----5:R-:W-:Y:S05]  /*0690*/  CALL.REL.NOINC `($__internal_1_$__cuda_sm20_div_rn_f64_full) ;  /* 0x0000000000b87944 */ /* 0x020fea0003c00000 */
[----:B------:R-:W-:Y:S02]  /*06a0*/  IMAD.MOV.U32 R2, RZ, RZ, R30 ;  /* 0x000000ffff027224 */ /* 0x000fe400078e001e */
[----:B------:R-:W-:-:S07]  /*06b0*/  IMAD.MOV.U32 R3, RZ, RZ, R31 ;  /* 0x000000ffff037224 */ /* 0x000fce00078e001f */
.L_x_12:
[----:B------:R-:W0:Y:S01]  /*06c0*/  LDC.64 R24, c[0x0][0x390] ;  /* 0x0000e400ff187b82 */ /* 0x000e220000000a00 */
[----:B-----5:R-:W-:Y:S01]  /*06d0*/  DADD R18, R18, R20 ;  /* 0x0000000012127229 */ /* 0x020fe20000000014 */
[----:B------:R-:W1:Y:S01]  /*06e0*/  LDCU.64 UR6, c[0x0][0x3b0] ;  /* 0x00007600ff0677ac */ /* 0x000e620008000a00 */
[----:B------:R-:W-:Y:S06]  /*06f0*/  BSSY.RECONVERGENT B0, `(.L_x_13) ;  /* 0x0000022000007945 */ /* 0x000fec0003800200 */
[----:B------:R-:W-:Y:S02]  /*0700*/  DADD R10, R10, R18 ;  /* 0x000000000a0a7229 */ /* 0x000fe40000000012 */
[----:B------:R-:W2:Y:S01]  /*0710*/  MUFU.RCP64H R19, R7 ;  /* 0x0000000700137308 */ /* 0x000ea20000001800 */
[----:B------:R-:W-:-:S05]  /*0720*/  IMAD.MOV.U32 R18, RZ, RZ, 0x1 ;  /* 0x00000001ff127424 */ /* 0x000fca00078e00ff */
[----:B------:R-:W-:Y:S02]  /*0730*/  DADD R8, R8, R10 ;  /* 0x0000000008087229 */ /* 0x000fe4000000000a */
[----:B0-----:R-:W-:-:S06]  /*0740*/  DMUL R10, R24, R24 ;  /* 0x00000018180a7228 */ /* 0x001fcc0000000000 */
[----:B------:R-:W-:Y:S02]  /*0750*/  DADD R8, R14, R8 ;  /* 0x000000000e087229 */ /* 0x000fe40000000008 */
[----:B--2---:R-:W-:Y:S02]  /*0760*/  DFMA R14, -R6, R18, 1 ;  /* 0x3ff00000060e742b */ /* 0x004fe40000000112 */
[----:B-1----:R-:W-:-:S04]  /*0770*/  DMUL R10, R10, UR6 ;  /* 0x000000060a0a7c28 */ /* 0x002fc80008000000 */
[----:B------:R-:W-:Y:S02]  /*0780*/  DADD R8, R12, R8 ;  /* 0x000000000c087229 */ /* 0x000fe40000000008 */
[----:B------:R-:W-:-:S06]  /*0790*/  DFMA R14, R14, R14, R14 ;  /* 0x0000000e0e0e722b */ /* 0x000fcc000000000e */
[----:B------:R-:W-:Y:S02]  /*07a0*/  DFMA R8, R16, -R10, R8 ;  /* 0x8000000a1008722b */ /* 0x000fe40000000008 */
[----:B------:R-:W-:-:S06]  /*07b0*/  DFMA R14, R18, R14, R18 ;  /* 0x0000000e120e722b */ /* 0x000fcc0000000012 */
[----:B------:R-:W-:Y:S02]  /*07c0*/  DMUL R8, R8, R2 ;  /* 0x0000000208087228 */ /* 0x000fe40000000000 */
[----:B------:R-:W-:-:S06]  /*07d0*/  DFMA R2, -R6, R14, 1 ;  /* 0x3ff000000602742b */ /* 0x000fcc000000010e */
[----:B------:R-:W-:Y:S02]  /*07e0*/  DFMA R8, R6, R22, R8 ;  /* 0x000000160608722b */ /* 0x000fe40000000008 */
[----:B------:R-:W-:-:S05]  /*07f0*/  DFMA R2, R14, R2, R14 ;  /* 0x000000020e02722b */ /* 0x000fca000000000e */
[----:B------:R0:W-:Y:S01]  /*0800*/  STG.E.64 desc[UR4][R4.64], R8 ;  /* 0x0000000804007986 */ /* 0x0001e2000c101b04 */
[----:B------:R-:W-:-:S08]  /*0810*/  DADD R14, -R6, R8 ;  /* 0x00000000060e7229 */ /* 0x000fd00000000108 */
[----:B------:R-:W-:Y:S02]  /*0820*/  DMUL R10, R14, R2 ;  /* 0x000000020e0a7228 */ /* 0x000fe40000000000 */
[----:B------:R-:W-:-:S06]  /*0830*/  FSETP.GEU.AND P1, PT, |R15|, 6.5827683646048100446e-37, PT ;  /* 0x036000000f00780b */ /* 0x000fcc0003f2e200 */
[----:B------:R-:W-:-:S08]  /*0840*/  DFMA R12, -R6, R10, R14 ;  /* 0x0000000a060c722b */ /* 0x000fd0000000010e */
[----:B------:R-:W-:-:S10]  /*0850*/  DFMA R2, R2, R12, R10 ;  /* 0x0000000c0202722b */ /* 0x000fd4000000000a */
[----:B------:R-:W-:-:S05]  /*0860*/  FFMA R0, RZ, R7, R3 ;  /* 0x00000007ff007223 */ /* 0x000fca0000000003 */
[----:B------:R-:W-:-:S13]  /*0870*/  FSETP.GT.AND P0, PT, |R0|, 1.469367938527859385e-39, PT ;  /* 0x001000000000780b */ /* 0x000fda0003f04200 */
[----:B0-----:R-:W-:Y:S05]  /*0880*/  @P0 BRA P1, `(.L_x_14) ;  /* 0x0000000000200947 */ /* 0x001fea0000800000 */
[----:B------:R-:W-:Y:S01]  /*0890*/  IMAD.MOV.U32 R2, RZ, RZ, R14 ;  /* 0x000000ffff027224 */ /* 0x000fe200078e000e */
[----:B------:R-:W-:Y:S01]  /*08a0*/  MOV R3, R15 ;  /* 0x0000000f00037202 */ /* 0x000fe20000000f00 */
[----:B------:R-:W-:Y:S01]  /*08b0*/  IMAD.MOV.U32 R26, RZ, RZ, R6 ;  /* 0x000000ffff1a7224 */ /* 0x000fe200078e0006 */
[----:B------:R-:W-:Y:S01]  /*08c0*/  MOV R0, 0x8f0 ;  /* 0x000008f000007802 */ /* 0x000fe20000000f00 */
[----:B------:R-:W-:-:S07]  /*08d0*/  IMAD.MOV.U32 R27, RZ, RZ, R7 ;  /* 0x000000ffff1b7224 */ /* 0x000fce00078e0007 */
[----:B------:R-:W-:Y:S05]  /*08e0*/  CALL.REL.NOINC `($__internal_1_$__cuda_sm20_div_rn_f64_full) ;  /* 0x0000000000247944 */ /* 0x000fea0003c00000 */
[----:B------:R-:W-:Y:S02]  /*08f0*/  IMAD.MOV.U32 R2, RZ, RZ, R30 ;  /* 0x000000ffff027224 */ /* 0x000fe400078e001e */
[----:B------:R-:W-:-:S07]  /*0900*/  IMAD.MOV.U32 R3, RZ, RZ, R31 ;  /* 0x000000ffff037224 */ /* 0x000fce00078e001f */
.L_x_14:
[----:B------:R-:W-:Y:S05]  /*0910*/  BSYNC.RECONVERGENT B0 ;  /* 0x0000000000007941 */ /* 0x000fea0003800200 */
.L_x_13:
[----:B------:R-:W0:Y:S02]  /*0920*/  LDCU.64 UR6, c[0x0][0x3b8] ;  /* 0x00007700ff0677ac */ /* 0x000e240008000a00 */
[----:B0-----:R-:W-:-:S14]  /*0930*/  DSETP.GT.AND P0, PT, |R2|, UR6, PT ;  /* 0x0000000602007e2a */ /* 0x001fdc000bf04200 */
[----:B------:R-:W-:Y:S05]  /*0940*/  @!P0 EXIT ;  /* 0x000000000000894d */ /* 0x000fea0003800000 */
[----:B------:R-:W0:Y:S02]  /*0950*/  LDC.64 R2, c[0x0][0x3d0] ;  /* 0x0000f400ff027b82 */ /* 0x000e240000000a00 */
[----:B0-----:R-:W-:Y:S01]  /*0960*/  STG.E desc[UR4][R2.64], RZ ;  /* 0x000000ff02007986 */ /* 0x001fe2000c101904 */
[----:B------:R-:W-:Y:S05]  /*0970*/  EXIT ;  /* 0x000000000000794d */ /* 0x000fea0003800000 */
        .weak           $__internal_1_$__cuda_sm20_div_rn_f64_full
        .type           $__internal_1_$__cuda_sm20_div_rn_f64_full,@function
        .size           $__internal_1_$__cuda_sm20_div_rn_f64_full,(.L_x_33 - $__internal_1_$__cuda_sm20_div_rn_f64_full)
$__internal_1_$__cuda_sm20_div_rn_f64_full:
[----:B------:R-:W-:Y:S01]  /*0980*/  FSETP.GEU.AND P2, PT, |R3|, 1.469367938527859385e-39, PT ;  /* 0x001000000300780b */ /* 0x000fe20003f4e200 */
[----:B------:R-:W-:Y:S01]  /*0990*/  IMAD.MOV.U32 R31, RZ, RZ, 0x1ca00000 ;  /* 0x1ca00000ff1f7424 */ /* 0x000fe200078e00ff */
[C---:B------:R-:W-:Y:S01]  /*09a0*/  FSETP.GEU.AND P0, PT, |R27|.reuse, 1.469367938527859385e-39, PT ;  /* 0x001000001b00780b */ /* 0x040fe20003f0e200 */
[----:B------:R-:W-:Y:S01]  /*09b0*/  IMAD.MOV.U32 R28, RZ, RZ, R2 ;  /* 0x000000ffff1c7224 */ /* 0x000fe200078e0002 */
[----:B------:R-:W-:Y:S01]  /*09c0*/  LOP3.LUT R24, R27, 0x800fffff, RZ, 0xc0, !PT ;  /* 0x800fffff1b187812 */ /* 0x000fe200078ec0ff */
[----:B------:R-:W-:Y:S01]  /*09d0*/  IMAD.MOV.U32 R34, RZ, RZ, 0x1 ;  /* 0x00000001ff227424 */ /* 0x000fe200078e00ff */
[----:B------:R-:W-:Y:S01]  /*09e0*/  LOP3.LUT R30, R3, 0x7ff00000, RZ, 0xc0, !PT ;  /* 0x7ff00000031e7812 */ /* 0x000fe200078ec0ff */
[----:B------:R-:W-:Y:S01]  /*09f0*/  BSSY.RECONVERGENT B1, `(.L_x_15) ;  /* 0x0000050000017945 */ /* 0x000fe20003800200 */
[----:B------:R-:W-:Y:S02]  /*0a00*/  LOP3.LUT R25, R24, 0x3ff00000, RZ, 0xfc, !PT ;  /* 0x3ff0000018197812 */ /* 0x000fe400078efcff */
[----:B------:R-:W-:-:S02]  /*0a10*/  MOV R24, R26 ;  /* 0x0000001a00187202 */ /* 0x000fc40000000f00 */
[C---:B------:R-:W-:Y:S01]  /*0a20*/  LOP3.LUT R33, R27.reuse, 0x7ff00000, RZ, 0xc0, !PT ;  /* 0x7ff000001b217812 */ /* 0x040fe200078ec0ff */
[----:B------:R-:W-:Y:S01]  /*0a30*/  @!P2 IMAD.MOV.U32 R36, RZ, RZ, RZ ;  /* 0x000000ffff24a224 */ /* 0x000fe200078e00ff */
[----:B------:R-:W-:Y:S01]  /*0a40*/  @!P2 LOP3.LUT R29, R27, 0x7ff00000, RZ, 0xc0, !PT ;  /* 0x7ff000001b1da812 */ /* 0x000fe200078ec0ff */
[----:B------:R-:W-:Y:S01]  /*0a50*/  @!P0 DMUL R24, R26, 8.98846567431157953865e+307 ;  /* 0x7fe000001a188828 */ /* 0x000fe20000000000 */
[C---:B------:R-:W-:Y:S02]  /*0a60*/  ISETP.GE.U32.AND P1, PT, R30.reuse, R33, PT ;  /* 0x000000211e00720c */ /* 0x040fe40003f26070 */
[----:B------:R-:W-:Y:S02]  /*0a70*/  @!P2 ISETP.GE.U32.AND P3, PT, R30, R29, PT ;  /* 0x0000001d1e00a20c */ /* 0x000fe40003f66070 */
[C---:B------:R-:W-:Y:S01]  /*0a80*/  SEL R29, R31.reuse, 0x63400000, !P1 ;  /* 0x634000001f1d7807 */ /* 0x040fe20004800000 */
[----:B------:R-:W0:Y:S01]  /*0a90*/  MUFU.RCP64H R35, R25 ;  /* 0x0000001900237308 */ /* 0x000e220000001800 */
[----:B------:R-:W-:-:S02]  /*0aa0*/  @!P2 SEL R37, R31, 0x63400000, !P3 ;  /* 0x634000001f25a807 */ /* 0x000fc40005800000 */
[--C-:B------:R-:W-:Y:S02]  /*0ab0*/  LOP3.LUT R29, R29, 0x800fffff, R3.reuse, 0xf8, !PT ;  /* 0x800fffff1d1d7812 */ /* 0x100fe400078ef803 */
[----:B------:R-:W-:Y:S02]  /*0ac0*/  @!P2 LOP3.LUT R37, R37, 0x80000000, R3, 0xf8, !PT ;  /* 0x800000002525a812 */ /* 0x000fe400078ef803 */
[----:B------:R-:W-:Y:S02]  /*0ad0*/  MOV R32, R30 ;  /* 0x0000001e00207202 */ /* 0x000fe40000000f00 */
[----:B------:R-:W-:Y:S02]  /*0ae0*/  @!P2 LOP3.LUT R37, R37, 0x100000, RZ, 0xfc, !PT ;  /* 0x001000002525a812 */ /* 0x000fe400078efcff */
[----:B------:R-:W-:-:S04]  /*0af0*/  @!P0 LOP3.LUT R33, R25, 0x7ff00000, RZ, 0xc0, !PT ;  /* 0x7ff0000019218812 */ /* 0x000fc800078ec0ff */
[----:B------:R-:W-:Y:S02]  /*0b00*/  @!P2 DFMA R28, R28, 2, -R36 ;  /* 0x400000001c1ca82b */ /* 0x000fe40000000824 */
[----:B0-----:R-:W-:-:S08]  /*0b10*/  DFMA R36, R34, -R24, 1 ;  /* 0x3ff000002224742b */ /* 0x001fd00000000818 */
[----:B------:R-:W-:Y:S01]  /*0b20*/  DFMA R36, R36, R36, R36 ;  /* 0x000000242424722b */ /* 0x000fe20000000024 */
[----:B------:R-:W-:-:S07]  /*0b30*/  @!P2 LOP3.LUT R32, R29, 0x7ff00000, RZ, 0xc0, !PT ;  /* 0x7ff000001d20a812 */ /* 0x000fce00078ec0ff */
[----:B------:R-:W-:-:S08]  /*0b40*/  DFMA R36, R34, R36, R34 ;  /* 0x000000242224722b */ /* 0x000fd00000000022 */
[----:B------:R-:W-:-:S08]  /*0b50*/  DFMA R34, R36, -R24, 1 ;  /* 0x3ff000002422742b */ /* 0x000fd00000000818 */
[----:B------:R-:W-:-:S08]  /*0b60*/  DFMA R34, R36, R34, R36 ;  /* 0x000000222422722b */ /* 0x000fd00000000024 */
[----:B------:R-:W-:-:S08]  /*0b70*/  DMUL R36, R34, R28 ;  /* 0x0000001c22247228 */ /* 0x000fd00000000000 */
[----:B------:R-:W-:-:S08]  /*0b80*/  DFMA R38, R36, -R24, R28 ;  /* 0x800000182426722b */ /* 0x000fd0000000001c */
[----:B------:R-:W-:Y:S01]  /*0b90*/  DFMA R34, R34, R38, R36 ;  /* 0x000000262222722b */ /* 0x000fe20000000024 */
[----:B------:R-:W-:-:S05]  /*0ba0*/  VIADD R36, R32, 0xffffffff ;  /* 0xffffffff20247836 */ /* 0x000fca0000000000 */
[----:B------:R-:W-:Y:S01]  /*0bb0*/  ISETP.GT.U32.AND P0, PT, R36, 0x7feffffe, PT ;  /* 0x7feffffe2400780c */ /* 0x000fe20003f04070 */
[----:B------:R-:W-:-:S05]  /*0bc0*/  VIADD R36, R33, 0xffffffff ;  /* 0xffffffff21247836 */ /* 0x000fca0000000000 */
[----:B------:R-:W-:-:S13]  /*0bd0*/  ISETP.GT.U32.OR P0, PT, R36, 0x7feffffe, P0 ;  /* 0x7feffffe2400780c */ /* 0x000fda0000704470 */
[----:B------:R-:W-:Y:S05]  /*0be0*/  @P0 BRA `(.L_x_16) ;  /* 0x00000000006c0947 */ /* 0x000fea0003800000 */
[----:B------:R-:W-:Y:S02]  /*0bf0*/  LOP3.LUT R3, R27, 0x7ff00000, RZ, 0xc0, !PT ;  /* 0x7ff000001b037812 */ /* 0x000fe400078ec0ff */
[----:B------:R-:W-:Y:S02]  /*0c00*/  MOV R2, RZ ;  /* 0x000000ff00027202 */ /* 0x000fe40000000f00 */
[CC--:B------:R-:W-:Y:S02]  /*0c10*/  ISETP.GE.U32.AND P0, PT, R30.reuse, R3.reuse, PT ;  /* 0x000000031e00720c */ /* 0x0c0fe40003f06070 */
[----:B------:R-:W-:Y:S02]  /*0c20*/  VIADDMNMX R30, R30, -R3, 0xb9600000, !PT ;  /* 0xb96000001e1e7446 */ /* 0x000fe40007800903 */
[----:B------:R-:W-:Y:S02]  /*0c30*/  SEL R31, R31, 0x63400000, !P0 ;  /* 0x634000001f1f7807 */ /* 0x000fe40004000000 */
[----:B------:R-:W-:-:S05]  /*0c40*/  VIMNMX R30, PT, PT, R30, 0x46a00000, PT ;  /* 0x46a000001e1e7848 */ /* 0x000fca0003fe0100 */
[----:B------:R-:W-:-:S04]  /*0c50*/  IMAD.IADD R32, R30, 0x1, -R31 ;  /* 0x000000011e207824 */ /* 0x000fc800078e0a1f */
[----:B------:R-:W-:-:S06]  /*0c60*/  VIADD R3, R32, 0x7fe00000 ;  /* 0x7fe0000020037836 */ /* 0x000fcc0000000000 */
[----:B------:R-:W-:-:S10]  /*0c70*/  DMUL R30, R34, R2 ;  /* 0x00000002221e7228 */ /* 0x000fd40000000000 */
[----:B------:R-:W-:-:S13]  /*0c80*/  FSETP.GTU.AND P0, PT, |R31|, 1.469367938527859385e-39, PT ;  /* 0x001000001f00780b */ /* 0x000fda0003f0c200 */
[----:B------:R-:W-:Y:S05]  /*0c90*/  @P0 BRA `(.L_x_17) ;  /* 0x0000000000940947 */ /* 0x000fea0003800000 */
[----:B------:R-:W-:Y:S01]  /*0ca0*/  DFMA R24, R34, -R24, R28 ;  /* 0x800000182218722b */ /* 0x000fe2000000001c */
[----:B------:R-:W-:-:S09]  /*0cb0*/  IMAD.MOV.U32 R2, RZ, RZ, RZ ;  /* 0x000000ffff027224 */ /* 0x000fd200078e00ff */
[C---:B------:R-:W-:Y:S02]  /*0cc0*/  FSETP.NEU.AND P0, PT, R25.reuse, RZ, PT ;  /* 0x000000ff1900720b */ /* 0x040fe40003f0d000 */
[----:B------:R-:W-:-:S04]  /*0cd0*/  LOP3.LUT R27, R25, 0x80000000, R27, 0x48, !PT ;  /* 0x80000000191b7812 */ /* 0x000fc800078e481b */
[----:B------:R-:W-:-:S07]  /*0ce0*/  LOP3.LUT R3, R27, R3, RZ, 0xfc, !PT ;  /* 0x000000031b037212 */ /* 0x000fce00078efcff */
[----:B------:R-:W-:Y:S05]  /*0cf0*/  @!P0 BRA `(.L_x_17) ;  /* 0x00000000007c8947 */ /* 0x000fea0003800000 */
[----:B------:R-:W-:Y:S01]  /*0d00*/  IMAD.MOV R25, RZ, RZ, -R32 ;  /* 0x000000ffff197224 */ /* 0x000fe200078e0a20 */
[----:B------:R-:W-:Y:S01]  /*0d10*/  DMUL.RP R2, R34, R2 ;  /* 0x0000000222027228 */ /* 0x000fe20000008000 */
[----:B------:R-:W-:-:S06]  /*0d20*/  IMAD.MOV.U32 R24, RZ, RZ, RZ ;  /* 0x000000ffff187224 */ /* 0x000fcc00078e00ff */
[----:B------:R-:W-:-:S03]  /*0d30*/  DFMA R24, R30, -R24, R34 ;  /* 0x800000181e18722b */ /* 0x000fc60000000022 */
[----:B------:R-:W-:-:S03]  /*0d40*/  LOP3.LUT R27, R3, R27, RZ, 0x3c, !PT ;  /* 0x0000001b031b7212 */ /* 0x000fc600078e3cff */
[----:B------:R-:W-:-:S04]  /*0d50*/  IADD3 R24, PT, PT, -R32, -0x43300000, RZ ;  /* 0xbcd0000020187810 */ /* 0x000fc80007ffe1ff */
[----:B------:R-:W-:-:S04]  /*0d60*/  FSETP.NEU.AND P0, PT, |R25|, R24, PT ;  /* 0x000000181900720b */ /* 0x000fc80003f0d200 */
[----:B------:R-:W-:Y:S02]  /*0d70*/  FSEL R30, R2, R30, !P0 ;  /* 0x0000001e021e7208 */ /* 0x000fe40004000000 */
[----:B------:R-:W-:Y:S01]  /*0d80*/  FSEL R31, R27, R31, !P0 ;  /* 0x0000001f1b1f7208 */ /* 0x000fe20004000000 */
[----:B------:R-:W-:Y:S06]  /*0d90*/  BRA `(.L_x_17) ;  /* 0x0000000000547947 */ /* 0x000fec0003800000 */
.L_x_16:
[----:B------:R-:W-:-:S14]  /*0da0*/  DSETP.NAN.AND P0, PT, R2, R2, PT ;  /* 0x000000020200722a */ /* 0x000fdc0003f08000 */
[----:B------:R-:W-:Y:S05]  /*0db0*/  @P0 BRA `(.L_x_18) ;  /* 0x0000000000440947 */ /* 0x000fea0003800000 */
[----:B------:R-:W-:-:S14]  /*0dc0*/  DSETP.NAN.AND P0, PT, R26, R26, PT ;  /* 0x0000001a1a00722a */ /* 0x000fdc0003f08000 */
[----:B------:R-:W-:Y:S05]  /*0dd0*/  @P0 BRA `(.L_x_19) ;  /* 0x0000000000300947 */ /* 0x000fea0003800000 */
[----:B------:R-:W-:Y:S01]  /*0de0*/  ISETP.NE.AND P0, PT, R32, R33, PT ;  /* 0x000000212000720c */ /* 0x000fe20003f05270 */
[----:B------:R-:W-:Y:S01]  /*0df0*/  IMAD.MOV.U32 R30, RZ, RZ, 0x0 ;  /* 0x00000000ff1e7424 */ /* 0x000fe200078e00ff */
[----:B------:R-:W-:-:S11]  /*0e00*/  MOV R31, 0xfff80000 ;  /* 0xfff80000001f7802 */ /* 0x000fd60000000f00 */
[----:B------:R-:W-:Y:S05]  /*0e10*/  @!P0 BRA `(.L_x_17) ;  /* 0x0000000000348947 */ /* 0x000fea0003800000 */
[----:B------:R-:W-:Y:S02]  /*0e20*/  ISETP.NE.AND P0, PT, R32, 0x7ff00000, PT ;  /* 0x7ff000002000780c */ /* 0x000fe40003f05270 */
[----:B------:R-:W-:Y:S02]  /*0e30*/  LOP3.LUT R31, R3, 0x80000000, R27, 0x48, !PT ;  /* 0x80000000031f7812 */ /* 0x000fe400078e481b */
[----:B------:R-:W-:-:S13]  /*0e40*/  ISETP.EQ.OR P0, PT, R33, RZ, !P0 ;  /* 0x000000ff2100720c */ /* 0x000fda0004702670 */
[----:B------:R-:W-:Y:S01]  /*0e50*/  @P0 LOP3.LUT R2, R31, 0x7ff00000, RZ, 0xfc, !PT ;  /* 0x7ff000001f020812 */ /* 0x000fe200078efcff */
[----:B------:R-:W-:Y:S02]  /*0e60*/  @!P0 IMAD.MOV.U32 R30, RZ, RZ, RZ ;  /* 0x000000ffff1e8224 */ /* 0x000fe400078e00ff */
[----:B------:R-:W-:Y:S02]  /*0e70*/  @P0 IMAD.MOV.U32 R30, RZ, RZ, RZ ;  /* 0x000000ffff1e0224 */ /* 0x000fe400078e00ff */
[----:B------:R-:W-:Y:S01]  /*0e80*/  @P0 IMAD.MOV.U32 R31, RZ, RZ, R2 ;  /* 0x000000ffff1f0224 */ /* 0x000fe200078e0002 */
[----:B------:R-:W-:Y:S06]  /*0e90*/  BRA `(.L_x_17) ;  /* 0x0000000000147947 */ /* 0x000fec0003800000 */
.L_x_19:
[----:B------:R-:W-:Y:S01]  /*0ea0*/  LOP3.LUT R31, R27, 0x80000, RZ, 0xfc, !PT ;  /* 0x000800001b1f7812 */ /* 0x000fe200078efcff */
[----:B------:R-:W-:Y:S01]  /*0eb0*/  IMAD.MOV.U32 R30, RZ, RZ, R26 ;  /* 0x000000ffff1e7224 */ /* 0x000fe200078e001a */
[----:B------:R-:W-:Y:S06]  /*0ec0*/  BRA `(.L_x_17) ;  /* 0x0000000000087947 */ /* 0x000fec0003800000 */
.L_x_18:
[----:B------:R-:W-:Y:S02]  /*0ed0*/  LOP3.LUT R31, R3, 0x80000, RZ, 0xfc, !PT ;  /* 0x00080000031f7812 */ /* 0x000fe400078efcff */
[----:B------:R-:W-:-:S07]  /*0ee0*/  MOV R30, R2 ;  /* 0x00000002001e7202 */ /* 0x000fce0000000f00 */
.L_x_17:
[----:B------:R-:W-:Y:S05]  /*0ef0*/  BSYNC.RECONVERGENT B1 ;  /* 0x0000000000017941 */ /* 0x000fea0003800200 */
.L_x_15:
[----:B------:R-:W-:Y:S02]  /*0f00*/  IMAD.MOV.U32 R2, RZ, RZ, R0 ;  /* 0x000000ffff027224 */ /* 0x000fe400078e0000 */
[----:B------:R-:W-:-:S04]  /*0f10*/  IMAD.MOV.U32 R3, RZ, RZ, 0x0 ;  /* 0x00000000ff037424 */ /* 0x000fc800078e00ff */
[----:B------:R-:W-:Y:S05]  /*0f20*/  RET.REL.NODEC R2 `(_Z15iterPoissonStepiiiiddddddPdS_Pi) ;  /* 0xfffffff002347950 */ /* 0x000fea0003c3ffff */
.L_x_20:
        /* <DEDUP_REMOVED lines=13> */
.L_x_33:


//--------------------- .text._Z12FFT_divideK2dPdS_S_S_S_ --------------------------
	.section	.text._Z12FFT_divideK2dPdS_S_S_S_,"ax",@progbits
	.align	128
        .global         _Z12FFT_divideK2dPdS_S_S_S_
        .type           _Z12FFT_divideK2dPdS_S_S_S_,@function
        .size           _Z12FFT_divideK2dPdS_S_S_S_,(.L_x_34 - _Z12FFT_divideK2dPdS_S_S_S_)
        .other          _Z12FFT_divideK2dPdS_S_S_S_,@"STO_CUDA_ENTRY STV_DEFAULT"
_Z12FFT_divideK2dPdS_S_S_S_:
.text._Z12FFT_divideK2dPdS_S_S_S_:
[----:B------:R-:W-:Y:S01]  /*0000*/  LDC R1, c[0x0][0x37c] ;  /* 0x0000df00ff017b82 */ /* 0x000fe20000000800 */
[----:B------:R-:W0:Y:S07]  /*0010*/  S2R R15, SR_TID.Y ;  /* 0x00000000000f7919 */ /* 0x000e2e0000002200 */
[----:B------:R-:W1:Y:S01]  /*0020*/  LDC R0, c[0x0][0x360] ;  /* 0x0000d800ff007b82 */ /* 0x000e620000000800 */
[----:B------:R-:W2:Y:S01]  /*0030*/  LDCU.64 UR4, c[0x0][0x358] ;  /* 0x00006b00ff0477ac */ /* 0x000ea20008000a00 */
[----:B------:R-:W1:Y:S01]  /*0040*/  S2R R9, SR_TID.X ;  /* 0x0000000000097919 */ /* 0x000e620000002100 */
[----:B------:R-:W3:Y:S05]  /*0050*/  S2R R7, SR_TID.Z ;  /* 0x0000000000077919 */ /* 0x000eea0000002300 */
[----:B------:R-:W0:Y:S08]  /*0060*/  S2UR UR7, SR_CTAID.Y ;  /* 0x00000000000779c3 */ /* 0x000e300000002600 */
[----:B------:R-:W0:Y:S08]  /*0070*/  LDC R14, c[0x0][0x364] ;  /* 0x0000d900ff0e7b82 */ /* 0x000e300000000800 */
[----:B------:R-:W4:Y:S08]  /*0080*/  LDC.64 R4, c[0x0][0x390] ;  /* 0x0000e400ff047b82 */ /* 0x000f300000000a00 */
[----:B------:R-:W1:Y:S08]  /*0090*/  S2UR UR6, SR_CTAID.X ;  /* 0x00000000000679c3 */ /* 0x000e700000002500 */
[----:B------:R-:W5:Y:S01]  /*00a0*/  LDC.64 R10, c[0x0][0x388] ;  /* 0x0000e200ff0a7b82 */ /* 0x000f620000000a00 */
[----:B0-----:R-:W-:-:S07]  /*00b0*/  IMAD R15, R14, UR7, R15 ;  /* 0x000000070e0f7c24 */ /* 0x001fce000f8e020f */
[----:B------:R-:W3:Y:S01]  /*00c0*/  S2UR UR8, SR_CTAID.Z ;  /* 0x00000000000879c3 */ /* 0x000ee20000002700 */
[----:B----4-:R-:W-:-:S06]  /*00d0*/  IMAD.WIDE.U32 R4, R15, 0x8, R4 ;  /* 0x000000080f047825 */ /* 0x010fcc00078e0004 */
[----:B--2---:R-:W2:Y:S01]  /*00e0*/  LDG.E.64 R4, desc[UR4][R4.64] ;  /* 0x0000000404047981 */ /* 0x004ea2000c1e1b00 */
[----:B------:R-:W3:Y:S01]  /*00f0*/  LDC R8, c[0x0][0x368] ;  /* 0x0000da00ff087b82 */ /* 0x000ee20000000800 */
[----:B-1----:R-:W-:-:S07]  /*0100*/  IMAD R9, R0, UR6, R9 ;  /* 0x0000000600097c24 */ /* 0x002fce000f8e0209 */
[----:B------:R-:W0:Y:S01]  /*0110*/  LDC.64 R2, c[0x0][0x398] ;  /* 0x0000e600ff027b82 */ /* 0x000e220000000a00 */
[----:B-----5:R-:W-:-:S06]  /*0120*/  IMAD.WIDE R10, R9, 0x8, R10 ;  /* 0x00000008090a7825 */ /* 0x020fcc00078e020a */
[----:B------:R-:W4:Y:S01]  /*0130*/  LDG.E.64 R10, desc[UR4][R10.64] ;  /* 0x000000040a0a7981 */ /* 0x000f22000c1e1b00 */
[----:B------:R-:W1:Y:S01]  /*0140*/  LDC.64 R16, c[0x0][0x380] ;  /* 0x0000e000ff107b82 */ /* 0x000e620000000a00 */
[----:B---3--:R-:W-:Y:S01]  /*0150*/  IMAD R8, R8, UR8, R7 ;  /* 0x0000000808087c24 */ /* 0x008fe2000f8e0207 */
[----:B------:R-:W3:Y:S06]  /*0160*/  LDCU UR6, c[0x0][0x370] ;  /* 0x00006e00ff0677ac */ /* 0x000eec0008000800 */
[----:B------:R-:W5:Y:S01]  /*0170*/  LDC.64 R6, c[0x0][0x3a0] ;  /* 0x0000e800ff067b82 */ /* 0x000f620000000a00 */
[----:B0-----:R-:W-:-:S06]  /*0180*/  IMAD.WIDE.U32 R12, R8, 0x8, R2 ;  /* 0x00000008080c7825 */ /* 0x001fcc00078e0002 */
[----:B------:R-:W4:Y:S01]  /*0190*/  LDG.E.64 R12, desc[UR4][R12.64] ;  /* 0x000000040c0c7981 */ /* 0x000f22000c1e1b00 */
[----:B------:R-:W0:Y:S01]  /*01a0*/  LDCU UR7, c[0x0][0x374] ;  /* 0x00006e80ff0777ac */ /* 0x000e220008000800 */
[----:B---3--:R-:W-:Y:S02]  /*01b0*/  IMAD R0, R0, UR6, RZ ;  /* 0x0000000600007c24 */ /* 0x008fe4000f8e02ff */
[----:B0-----:R-:W-:-:S04]  /*01c0*/  IMAD R2, R14, UR7, RZ ;  /* 0x000000070e027c24 */ /* 0x001fc8000f8e02ff */
[----:B------:R-:W-:-:S04]  /*01d0*/  IMAD R8, R8, R2, R15 ;  /* 0x0000000208087224 */ /* 0x000fc800078e020f */
[----:B------:R-:W-:-:S04]  /*01e0*/  IMAD R8, R8, R0, R9 ;  /* 0x0000000008087224 */ /* 0x000fc800078e0209 */
[----:B-----5:R-:W-:-:S05]  /*01f0*/  IMAD.WIDE R6, R8, 0x8, R6 ;  /* 0x0000000808067825 */ /* 0x020fca00078e0206 */
[----:B------:R-:W1:Y:S01]  /*0200*/  LDG.E.64 R2, desc[UR4][R6.64] ;  /* 0x0000000406027981 */ /* 0x000e62000c1e1b00 */
[----:B------:R-:W-:Y:S01]  /*0210*/  UMOV UR6, 0x88e368f1 ;  /* 0x88e368f100067882 */ /* 0x000fe20000000000 */
[----:B------:R-:W-:Y:S01]  /*0220*/  UMOV UR7, 0x3ee4f8b5 ;  /* 0x3ee4f8b500077882 */ /* 0x000fe20000000000 */
[----:B------:R-:W-:Y:S01]  /*0230*/  BSSY.RECONVERGENT B0, `(.L_x_21) ;  /* 0x000001e000007945 */ /* 0x000fe20003800200 */
[----:B--2---:R-:W-:-:S08]  /*0240*/  DMUL R4, R4, R4 ;  /* 0x0000000404047228 */ /* 0x004fd00000000000 */
[----:B----4-:R-:W-:-:S08]  /*0250*/  DFMA R4, R10, R10, R4 ;  /* 0x0000000a0a04722b */ /* 0x010fd00000000004 */
[----:B------:R-:W-:-:S08]  /*0260*/  DFMA R4, R12, R12, R4 ;  /* 0x0000000c0c04722b */ /* 0x000fd00000000004 */
[----:B------:R-:W-:-:S06]  /*0270*/  DSETP.GEU.AND P0, PT, |R4|, UR6, PT ;  /* 0x0000000604007e2a */ /* 0x000fcc000bf0e200 */
[----:B------:R-:W-:-:S04]  /*0280*/  FSEL R5, R5, 1.875, P0 ;  /* 0x3ff0000005057808 */ /* 0x000fc80000000000 */
[----:B------:R-:W0:Y:S01]  /*0290*/  MUFU.RCP64H R11, R5 ;  /* 0x00000005000b7308 */ /* 0x000e220000001800 */
[----:B------:R-:W-:Y:S01]  /*02a0*/  FSEL R4, R4, RZ, P0 ;  /* 0x000000ff04047208 */ /* 0x000fe20000000000 */
[----:B------:R-:W-:-:S06]  /*02b0*/  IMAD.MOV.U32 R10, RZ, RZ, 0x1 ;  /* 0x00000001ff0a7424 */ /* 0x000fcc00078e00ff */
[----:B0-----:R-:W-:-:S08]  /*02c0*/  DFMA R12, -R4, R10, 1 ;  /* 0x3ff00000040c742b */ /* 0x001fd0000000010a */
[----:B------:R-:W-:-:S08]  /*02d0*/  DFMA R12, R12, R12, R12 ;  /* 0x0000000c0c0c722b */ /* 0x000fd0000000000c */
[----:B------:R-:W-:-:S08]  /*02e0*/  DFMA R12, R10, R12, R10 ;  /* 0x0000000c0a0c722b */ /* 0x000fd0000000000a */
[----:B------:R-:W-:Y:S02]  /*02f0*/  DFMA R14, -R4, R12, 1 ;  /* 0x3ff00000040e742b */ /* 0x000fe4000000010c */
[----:B-1----:R-:W-:-:S06]  /*0300*/  DMUL R10, R2, -R16 ;  /* 0x80000010020a7228 */ /* 0x002fcc0000000000 */
[----:B------:R-:W-:-:S08]  /*0310*/  DFMA R14, R12, R14, R12 ;  /* 0x0000000e0c0e722b */ /* 0x000fd0000000000c */
[----:B------:R-:W-:-:S08]  /*0320*/  DMUL R2, R10, R14 ;  /* 0x0000000e0a027228 */ /* 0x000fd00000000000 */
[----:B------:R-:W-:-:S08]  /*0330*/  DFMA R12, -R4, R2, R10 ;  /* 0x00000002040c722b */ /* 0x000fd0000000010a */
[----:B------:R-:W-:Y:S01]  /*0340*/  DFMA R2, R14, R12, R2 ;  /* 0x0000000c0e02722b */ /* 0x000fe20000000002 */
[----:B------:R-:W-:-:S09]  /*0350*/  FSETP.GEU.AND P1, PT, |R11|, 6.5827683646048100446e-37, PT ;  /* 0x036000000b00780b */ /* 0x000fd20003f2e200 */
[----:B------:R-:W-:-:S05]  /*0360*/  FFMA R0, RZ, R5, R3 ;  /* 0x00000005ff007223 */ /* 0x000fca0000000003 */
[----:B------:R-:W-:-:S13]  /*0370*/  FSETP.GT.AND P0, PT, |R0|, 1.469367938527859385e-39, PT ;  /* 0x001000000000780b */ /* 0x000fda0003f04200 */
[----:B------:R-:W-:Y:S05]  /*0380*/  @P0 BRA P1, `(.L_x_22) ;  /* 0x0000000000200947 */ /* 0x000fea0000800000 */
[----:B------:R-:W-:Y:S01]  /*0390*/  IMAD.MOV.U32 R12, RZ, RZ, R10 ;  /* 0x000000ffff0c7224 */ /* 0x000fe200078e000a */
[----:B------:R-:W-:Y:S01]  /*03a0*/  MOV R0, 0x3f0 ;  /* 0x000003f000007802 */ /* 0x000fe20000000f00 */
[----:B------:R-:W-:Y:S02]  /*03b0*/  IMAD.MOV.U32 R13, RZ, RZ, R11 ;  /* 0x000000ffff0d7224 */ /* 0x000fe400078e000b */
[----:B------:R-:W-:Y:S02]  /*03c0*/  IMAD.MOV.U32 R10, RZ, RZ, R4 ;  /* 0x000000ffff0a7224 */ /* 0x000fe400078e0004 */
[----:B------:R-:W-:-:S07]  /*03d0*/  IMAD.MOV.U32 R11, RZ, RZ, R5 ;  /* 0x000000ffff0b7224 */ /* 0x000fce00078e0005 */
[----:B------:R-:W-:Y:S05]  /*03e0*/  CALL.REL.NOINC `($__internal_2_$__cuda_sm20_div_rn_f64_full) ;  /* 0x00000000008c7944 */ /* 0x000fea0003c00000 */
[----:B------:R-:W-:Y:S02]  /*03f0*/  IMAD.MOV.U32 R2, RZ, RZ, R16 ;  /* 0x000000ffff027224 */ /* 0x000fe400078e0010 */
[----:B------:R-:W-:-:S07]  /*0400*/  IMAD.MOV.U32 R3, RZ, RZ, R17 ;  /* 0x000000ffff037224 */ /* 0x000fce00078e0011 */
.L_x_22:
[----:B------:R-:W-:Y:S05]  /*0410*/  BSYNC.RECONVERGENT B0 ;  /* 0x0000000000007941 */ /* 0x000fea0003800200 */
.L_x_21:
[----:B------:R-:W0:Y:S01]  /*0420*/  LDC.64 R10, c[0x0][0x3a8] ;  /* 0x0000ea00ff0a7b82 */ /* 0x000e220000000a00 */
[----:B------:R1:W-:Y:S01]  /*0430*/  STG.E.64 desc[UR4][R6.64], R2 ;  /* 0x0000000206007986 */ /* 0x0003e2000c101b04 */
[----:B------:R-:W2:Y:S01]  /*0440*/  MUFU.RCP64H R13, R5 ;  /* 0x00000005000d7308 */ /* 0x000ea20000001800 */
[----:B------:R-:W-:Y:S01]  /*0450*/  IMAD.MOV.U32 R12, RZ, RZ, 0x1 ;  /* 0x00000001ff0c7424 */ /* 0x000fe200078e00ff */
[----:B------:R-:W3:Y:S01]  /*0460*/  LDCU.64 UR6, c[0x0][0x380] ;  /* 0x00007000ff0677ac */ /* 0x000ee20008000a00 */
[----:B0-----:R-:W-:-:S05]  /*0470*/  IMAD.WIDE R8, R8, 0x8, R10 ;  /* 0x0000000808087825 */ /* 0x001fca00078e020a */
[----:B------:R-:W3:Y:S01]  /*0480*/  LDG.E.64 R10, desc[UR4][R8.64] ;  /* 0x00000004080a7981 */ /* 0x000ee2000c1e1b00 */
[----:B--2---:R-:W-:Y:S01]  /*0490*/  DFMA R14, -R4, R12, 1 ;  /* 0x3ff00000040e742b */ /* 0x004fe2000000010c */
[----:B------:R-:W-:Y:S07]  /*04a0*/  BSSY.RECONVERGENT B0, `(.L_x_23) ;  /* 0x0000015000007945 */ /* 0x000fee0003800200 */
[----:B------:R-:W-:-:S08]  /*04b0*/  DFMA R14, R14, R14, R14 ;  /* 0x0000000e0e0e722b */ /* 0x000fd0000000000e */
[----:B------:R-:W-:-:S08]  /*04c0*/  DFMA R14, R12, R14, R12 ;  /* 0x0000000e0c0e722b */ /* 0x000fd0000000000c */
[----:B------:R-:W-:-:S08]  /*04d0*/  DFMA R12, -R4, R14, 1 ;  /* 0x3ff00000040c742b */ /* 0x000fd0000000010e */
[----:B------:R-:W-:Y:S02]  /*04e0*/  DFMA R12, R14, R12, R14 ;  /* 0x0000000c0e0c722b */ /* 0x000fe4000000000e */
[----:B---3--:R-:W-:-:S08]  /*04f0*/  DMUL R10, R10, -UR6 ;  /* 0x800000060a0a7c28 */ /* 0x008fd00008000000 */
[----:B-1----:R-:W-:Y:S02]  /*0500*/  DMUL R2, R12, R10 ;  /* 0x0000000a0c027228 */ /* 0x002fe40000000000 */
[----:B------:R-:W-:-:S06]  /*0510*/  FSETP.GEU.AND P1, PT, |R11|, 6.5827683646048100446e-37, PT ;  /* 0x036000000b00780b */ /* 0x000fcc0003f2e200 */
[----:B------:R-:W-:-:S08]  /*0520*/  DFMA R6, -R4, R2, R10 ;  /* 0x000000020406722b */ /* 0x000fd0000000010a */
[----:B------:R-:W-:-:S10]  /*0530*/  DFMA R2, R12, R6, R2 ;  /* 0x000000060c02722b */ /* 0x000fd40000000002 */
        /* <DEDUP_REMOVED lines=9> */
[----:B------:R-:W-:Y:S01]  /*05d0*/  MOV R2, R16 ;  /* 0x0000001000027202 */ /* 0x000fe20000000f00 */
[----:B------:R-:W-:-:S07]  /*05e0*/  IMAD.MOV.U32 R3, RZ, RZ, R17 ;  /* 0x000000ffff037224 */ /* 0x000fce00078e0011 */
.L_x_24:
[----:B------:R-:W-:Y:S05]  /*05f0*/  BSYNC.RECONVERGENT B0 ;  /* 0x0000000000007941 */ /* 0x000fea0003800200 */
.L_x_23:
[----:B------:R-:W-:Y:S01]  /*0600*/  STG.E.64 desc[UR4][R8.64], R2 ;  /* 0x0000000208007986 */ /* 0x000fe2000c101b04 */
[----:B------:R-:W-:Y:S05]  /*0610*/  EXIT ;  /* 0x000000000000794d */ /* 0x000fea0003800000 */
        .weak           $__internal_2_$__cuda_sm20_div_rn_f64_full
        .type           $__internal_2_$__cuda_sm20_div_rn_f64_full,@function
        .size           $__internal_2_$__cuda_sm20_div_rn_f64_full,(.L_x_34 - $__internal_2_$__cuda_sm20_div_rn_f64_full)
$__internal_2_$__cuda_sm20_div_rn_f64_full:
[C---:B------:R-:W-:Y:S01]  /*0620*/  FSETP.GEU.AND P0, PT, |R11|.reuse, 1.469367938527859385e-39, PT ;  /* 0x001000000b00780b */ /* 0x040fe20003f0e200 */
[----:B------:R-:W-:Y:S01]  /*0630*/  IMAD.MOV.U32 R18, RZ, RZ, 0x1 ;  /* 0x00000001ff127424 */ /* 0x000fe200078e00ff */
[----:B------:R-:W-:Y:S01]  /*0640*/  LOP3.LUT R2, R11, 0x800fffff, RZ, 0xc0, !PT ;  /* 0x800fffff0b027812 */ /* 0x000fe200078ec0ff */
[----:B------:R-:W-:Y:S01]  /*0650*/  BSSY.RECONVERGENT B1, `(.L_x_25) ;  /* 0x0000054000017945 */ /* 0x000fe20003800200 */
[C---:B------:R-:W-:Y:S02]  /*0660*/  FSETP.GEU.AND P2, PT, |R13|.reuse, 1.469367938527859385e-39, PT ;  /* 0x001000000d00780b */ /* 0x040fe40003f4e200 */
[----:B------:R-:W-:Y:S01]  /*0670*/  LOP3.LUT R3, R2, 0x3ff00000, RZ, 0xfc, !PT ;  /* 0x3ff0000002037812 */ /* 0x000fe200078efcff */
[----:B------:R-:W-:Y:S01]  /*0680*/  IMAD.MOV.U32 R2, RZ, RZ, R10 ;  /* 0x000000ffff027224 */ /* 0x000fe200078e000a */
[----:B------:R-:W-:Y:S02]  /*0690*/  LOP3.LUT R16, R13, 0x7ff00000, RZ, 0xc0, !PT ;  /* 0x7ff000000d107812 */ /* 0x000fe400078ec0ff */
[----:B------:R-:W-:-:S03]  /*06a0*/  LOP3.LUT R25, R11, 0x7ff00000, RZ, 0xc0, !PT ;  /* 0x7ff000000b197812 */ /* 0x000fc600078ec0ff */
[----:B------:R-:W-:Y:S01]  /*06b0*/  @!P0 DMUL R2, R10, 8.98846567431157953865e+307 ;  /* 0x7fe000000a028828 */ /* 0x000fe20000000000 */
[C---:B------:R-:W-:Y:S01]  /*06c0*/  ISETP.GE.U32.AND P1, PT, R16.reuse, R25, PT ;  /* 0x000000191000720c */ /* 0x040fe20003f26070 */
[----:B------:R-:W-:Y:S02]  /*06d0*/  IMAD.MOV.U32 R24, RZ, RZ, R16 ;  /* 0x000000ffff187224 */ /* 0x000fe400078e0010 */
[----:B------:R-:W-:Y:S01]  /*06e0*/  @!P2 LOP3.LUT R17, R11, 0x7ff00000, RZ, 0xc0, !PT ;  /* 0x7ff000000b11a812 */ /* 0x000fe200078ec0ff */
[----:B------:R-:W-:Y:S01]  /*06f0*/  @!P2 IMAD.MOV.U32 R20, RZ, RZ, RZ ;  /* 0x000000ffff14a224 */ /* 0x000fe200078e00ff */
[----:B------:R-:W0:Y:S02]  /*0700*/  MUFU.RCP64H R19, R3 ;  /* 0x0000000300137308 */ /* 0x000e240000001800 */
[----:B------:R-:W-:Y:S01]  /*0710*/  @!P2 ISETP.GE.U32.AND P3, PT, R16, R17, PT ;  /* 0x000000111000a20c */ /* 0x000fe20003f66070 */
[----:B------:R-:W-:Y:S01]  /*0720*/  IMAD.MOV.U32 R17, RZ, RZ, 0x1ca00000 ;  /* 0x1ca00000ff117424 */ /* 0x000fe200078e00ff */
[----:B------:R-:W-:-:S04]  /*0730*/  @!P0 LOP3.LUT R25, R3, 0x7ff00000, RZ, 0xc0, !PT ;  /* 0x7ff0000003198812 */ /* 0x000fc800078ec0ff */
[----:B------:R-:W-:Y:S02]  /*0740*/  @!P2 SEL R21, R17, 0x63400000, !P3 ;  /* 0x634000001115a807 */ /* 0x000fe40005800000 */
[----:B------:R-:W-:Y:S02]  /*0750*/  IADD3 R26, PT, PT, R25, -0x1, RZ ;  /* 0xffffffff191a7810 */ /* 0x000fe40007ffe0ff */
[----:B------:R-:W-:-:S04]  /*0760*/  @!P2 LOP3.LUT R21, R21, 0x80000000, R13, 0xf8, !PT ;  /* 0x800000001515a812 */ /* 0x000fc800078ef80d */
[----:B------:R-:W-:Y:S01]  /*0770*/  @!P2 LOP3.LUT R21, R21, 0x100000, RZ, 0xfc, !PT ;  /* 0x001000001515a812 */ /* 0x000fe200078efcff */
[----:B0-----:R-:W-:-:S08]  /*0780*/  DFMA R14, R18, -R2, 1 ;  /* 0x3ff00000120e742b */ /* 0x001fd00000000802 */
[----:B------:R-:W-:-:S08]  /*0790*/  DFMA R14, R14, R14, R14 ;  /* 0x0000000e0e0e722b */ /* 0x000fd0000000000e */
[----:B------:R-:W-:Y:S01]  /*07a0*/  DFMA R18, R18, R14, R18 ;  /* 0x0000000e1212722b */ /* 0x000fe20000000012 */
[----:B------:R-:W-:Y:S01]  /*07b0*/  SEL R15, R17, 0x63400000, !P1 ;  /* 0x63400000110f7807 */ /* 0x000fe20004800000 */
[----:B------:R-:W-:-:S03]  /*07c0*/  IMAD.MOV.U32 R14, RZ, RZ, R12 ;  /* 0x000000ffff0e7224 */ /* 0x000fc600078e000c */
[----:B------:R-:W-:-:S03]  /*07d0*/  LOP3.LUT R15, R15, 0x800fffff, R13, 0xf8, !PT ;  /* 0x800fffff0f0f7812 */ /* 0x000fc600078ef80d */
[----:B------:R-:W-:-:S03]  /*07e0*/  DFMA R22, R18, -R2, 1 ;  /* 0x3ff000001216742b */ /* 0x000fc60000000802 */
[----:B------:R-:W-:-:S05]  /*07f0*/  @!P2 DFMA R14, R14, 2, -R20 ;  /* 0x400000000e0ea82b */ /* 0x000fca0000000814 */
[----:B------:R-:W-:-:S05]  /*0800*/  DFMA R22, R18, R22, R18 ;  /* 0x000000161216722b */ /* 0x000fca0000000012 */
[----:B------:R-:W-:-:S03]  /*0810*/  @!P2 LOP3.LUT R24, R15, 0x7ff00000, RZ, 0xc0, !PT ;  /* 0x7ff000000f18a812 */ /* 0x000fc600078ec0ff */
[----:B------:R-:W-:Y:S02]  /*0820*/  DMUL R18, R22, R14 ;  /* 0x0000000e16127228 */ /* 0x000fe40000000000 */
[----:B------:R-:W-:-:S05]  /*0830*/  VIADD R20, R24, 0xffffffff ;  /* 0xffffffff18147836 */ /* 0x000fca0000000000 */
[----:B------:R-:W-:Y:S01]  /*0840*/  ISETP.GT.U32.AND P0, PT, R20, 0x7feffffe, PT ;  /* 0x7feffffe1400780c */ /* 0x000fe20003f04070 */
[----:B------:R-:W-:-:S03]  /*0850*/  DFMA R20, R18, -R2, R14 ;  /* 0x800000021214722b */ /* 0x000fc6000000000e */
[----:B------:R-:W-:-:S05]  /*0860*/  ISETP.GT.U32.OR P0, PT, R26, 0x7feffffe, P0 ;  /* 0x7feffffe1a00780c */ /* 0x000fca0000704470 */
[----:B------:R-:W-:-:S08]  /*0870*/  DFMA R20, R22, R20, R18 ;  /* 0x000000141614722b */ /* 0x000fd00000000012 */
[----:B------:R-:W-:Y:S05]  /*0880*/  @P0 BRA `(.L_x_26) ;  /* 0x00000000006c0947 */ /* 0x000fea0003800000 */
[----:B------:R-:W-:Y:S01]  /*0890*/  LOP3.LUT R13, R11, 0x7ff00000, RZ, 0xc0, !PT ;  /* 0x7ff000000b0d7812 */ /* 0x000fe200078ec0ff */
[----:B------:R-:W-:-:S03]  /*08a0*/  IMAD.MOV.U32 R18, RZ, RZ, RZ ;  /* 0x000000ffff127224 */ /* 0x000fc600078e00ff */
[CC--:B------:R-:W-:Y:S02]  /*08b0*/  VIADDMNMX R12, R16.reuse, -R13.reuse, 0xb9600000, !PT ;  /* 0xb9600000100c7446 */ /* 0x0c0fe4000780090d */
[----:B------:R-:W-:Y:S02]  /*08c0*/  ISETP.GE.U32.AND P0, PT, R16, R13, PT ;  /* 0x0000000d1000720c */ /* 0x000fe40003f06070 */
[----:B------:R-:W-:Y:S02]  /*08d0*/  VIMNMX R12, PT, PT, R12, 0x46a00000, PT ;  /* 0x46a000000c0c7848 */ /* 0x000fe40003fe0100 */
[----:B------:R-:W-:-:S05]  /*08e0*/  SEL R17, R17, 0x63400000, !P0 ;  /* 0x6340000011117807 */ /* 0x000fca0004000000 */
        /* <DEDUP_REMOVED lines=21> */
.L_x_26:
        /* <DEDUP_REMOVED lines=16> */
.L_x_29:
[----:B------:R-:W-:Y:S01]  /*0b40*/  LOP3.LUT R17, R11, 0x80000, RZ, 0xfc, !PT ;  /* 0x000800000b117812 */ /* 0x000fe200078efcff */
[----:B------:R-:W-:Y:S01]  /*0b50*/  IMAD.MOV.U32 R16, RZ, RZ, R10 ;  /* 0x000000ffff107224 */ /* 0x000fe200078e000a */
[----:B------:R-:W-:Y:S06]  /*0b60*/  BRA `(.L_x_27) ;  /* 0x0000000000087947 */ /* 0x000fec0003800000 */
.L_x_28:
[----:B------:R-:W-:Y:S01]  /*0b70*/  LOP3.LUT R17, R13, 0x80000, RZ, 0xfc, !PT ;  /* 0x000800000d117812 */ /* 0x000fe200078efcff */
[----:B------:R-:W-:-:S07]  /*0b80*/  IMAD.MOV.U32 R16, RZ, RZ, R12 ;  /* 0x000000ffff107224 */ /* 0x000fce00078e000c */
.L_x_27:
[----:B------:R-:W-:Y:S05]  /*0b90*/  BSYNC.RECONVERGENT B1 ;  /* 0x0000000000017941 */ /* 0x000fea0003800200 */
.L_x_25:
[----:B------:R-:W-:Y:S02]  /*0ba0*/  IMAD.MOV.U32 R2, RZ, RZ, R0 ;  /* 0x000000ffff027224 */ /* 0x000fe400078e0000 */
[----:B------:R-:W-:-:S04]  /*0bb0*/  IMAD.MOV.U32 R3, RZ, RZ, 0x0 ;  /* 0x00000000ff037424 */ /* 0x000fc800078e00ff */
[----:B------:R-:W-:Y:S05]  /*0bc0*/  RET.REL.NODEC R2 `(_Z12FFT_divideK2dPdS_S_S_S_) ;  /* 0xfffffff4020c7950 */ /* 0x000fea0003c3ffff */
.L_x_30:
        /* <DEDUP_REMOVED lines=11> */
.L_x_34:


//--------------------- .text._Z11copyDensityPdS_ --------------------------
	.section	.text._Z11copyDensityPdS_,"ax",@progbits
	.align	128
        .global         _Z11copyDensityPdS_
        .type           _Z11copyDensityPdS_,@function
        .size           _Z11copyDensityPdS_,(.L_x_38 - _Z11copyDensityPdS_)
        .other          _Z11copyDensityPdS_,@"STO_CUDA_ENTRY STV_DEFAULT"
_Z11copyDensityPdS_:
.text._Z11copyDensityPdS_:
[----:B------:R-:W-:Y:S01]  /*0000*/  LDC R1, c[0x0][0x37c] ;  /* 0x0000df00ff017b82 */ /* 0x000fe20000000800 */
[----:B------:R-:W0:Y:S01]  /*0010*/  S2R R9, SR_TID.Z ;  /* 0x0000000000097919 */ /* 0x000e220000002300 */
[----:B------:R-:W1:Y:S06]  /*0020*/  LDCU UR7, c[0x0][0x360] ;  /* 0x00006c00ff0777ac */ /* 0x000e6c0008000800 */
[----:B------:R-:W0:Y:S01]  /*0030*/  S2UR UR5, SR_CTAID.Z ;  /* 0x00000000000579c3 */ /* 0x000e220000002700 */
[----:B------:R-:W2:Y:S01]  /*0040*/  S2R R5, SR_TID.Y ;  /* 0x0000000000057919 */ /* 0x000ea20000002200 */
[----:B------:R-:W2:Y:S01]  /*0050*/  LDCU UR8, c[0x0][0x364] ;  /* 0x00006c80ff0877ac */ /* 0x000ea20008000800 */
[----:B------:R-:W1:Y:S05]  /*0060*/  S2R R7, SR_TID.X ;  /* 0x0000000000077919 */ /* 0x000e6a0000002100 */
[----:B------:R-:W0:Y:S08]  /*0070*/  LDC R0, c[0x0][0x368] ;  /* 0x0000da00ff007b82 */ /* 0x000e300000000800 */
[----:B------:R-:W3:Y:S08]  /*0080*/  LDC R11, c[0x0][0x370] ;  /* 0x0000dc00ff0b7b82 */ /* 0x000ef00000000800 */
[----:B------:R-:W4:Y:S08]  /*0090*/  S2UR UR4, SR_CTAID.Y ;  /* 0x00000000000479c3 */ /* 0x000f300000002600 */
[----:B------:R-:W4:Y:S01]  /*00a0*/  LDC R13, c[0x0][0x374] ;  /* 0x0000dd00ff0d7b82 */ /* 0x000f220000000800 */
[----:B0-----:R-:W-:-:S07]  /*00b0*/  IMAD R0, R0, UR5, R9 ;  /* 0x0000000500007c24 */ /* 0x001fce000f8e0209 */
[----:B------:R-:W3:Y:S08]  /*00c0*/  S2UR UR6, SR_CTAID.X ;  /* 0x00000000000679c3 */ /* 0x000ef00000002500 */
[----:B------:R-:W0:Y:S01]  /*00d0*/  LDC.64 R2, c[0x0][0x380] ;  /* 0x0000e000ff027b82 */ /* 0x000e220000000a00 */
[----:B----4-:R-:W-:Y:S01]  /*00e0*/  IMAD R0, R0, R13, UR4 ;  /* 0x0000000400007e24 */ /* 0x010fe2000f8e020d */
[----:B------:R-:W4:Y:S03]  /*00f0*/  LDCU.64 UR4, c[0x0][0x358] ;  /* 0x00006b00ff0477ac */ /* 0x000f260008000a00 */
[----:B--2---:R-:W-:-:S03]  /*0100*/  IMAD R0, R0, UR8, R5 ;  /* 0x0000000800007c24 */ /* 0x004fc6000f8e0205 */
[----:B------:R-:W2:Y:S01]  /*0110*/  LDC.64 R4, c[0x0][0x388] ;  /* 0x0000e200ff047b82 */ /* 0x000ea20000000a00 */
[----:B---3--:R-:W-:-:S04]  /*0120*/  IMAD R0, R0, R11, UR6 ;  /* 0x0000000600007e24 */ /* 0x008fc8000f8e020b */
[----:B-1----:R-:W-:-:S04]  /*0130*/  IMAD R7, R0, UR7, R7 ;  /* 0x0000000700077c24 */ /* 0x002fc8000f8e0207 */
[----:B0-----:R-:W-:-:S06]  /*0140*/  IMAD.WIDE R2, R7, 0x8, R2 ;  /* 0x0000000807027825 */ /* 0x001fcc00078e0202 */
[----:B----4-:R-:W3:Y:S01]  /*0150*/  LDG.E.64 R2, desc[UR4][R2.64] ;  /* 0x0000000402027981 */ /* 0x010ee2000c1e1b00 */
[----:B--2---:R-:W-:-:S05]  /*0160*/  IMAD.WIDE R4, R7, 0x8, R4 ;  /* 0x0000000807047825 */ /* 0x004fca00078e0204 */
[----:B---3--:R-:W-:Y:S01]  /*0170*/  STG.E.64 desc[UR4][R4.64], R2 ;  /* 0x0000000204007986 */ /* 0x008fe2000c101b04 */
[----:B------:R-:W-:Y:S05]  /*0180*/  EXIT ;  /* 0x000000000000794d */ /* 0x000fea0003800000 */
.L_x_31:
        /* <DEDUP_REMOVED lines=15> */
.L_x_38:


//--------------------- .nv.shared.reserved.0     --------------------------
	.section	.nv.shared.reserved.0,"aw",@nobits
	.weak		__nv_reservedSMEM_offset_0_alias
	.size		__nv_reservedSMEM_offset_0_alias, 0, 64
	.other		__nv_reservedSMEM_offset_0_alias,@"STO_CUDA_RESERVED_SHARED STV_DEFAULT"
__nv_reservedSMEM_offset_0_alias:
	.zero		0
	.zero		64


//--------------------- .nv.constant0._Z15getGravityForceiiiidddPdS_S_S_S_S_ --------------------------
	.section	.nv.constant0._Z15getGravityForceiiiidddPdS_S_S_S_S_,"a",@progbits
	.sectionflags	@""
	.align	4
.nv.constant0._Z15getGravityForceiiiidddPdS_S_S_S_S_:
	.zero		984


//--------------------- .nv.constant0._Z15iterPoissonStepiiiiddddddPdS_Pi --------------------------
	.section	.nv.constant0._Z15iterPoissonStepiiiiddddddPdS_Pi,"a",@progbits
	.sectionflags	@""
	.align	4
.nv.constant0._Z15iterPoissonStepiiiiddddddPdS_Pi:
	.zero		984


//--------------------- .nv.constant0._Z12FFT_divideK2dPdS_S_S_S_ --------------------------
	.section	.nv.constant0._Z12FFT_divideK2dPdS_S_S_S_,"a",@progbits
	.sectionflags	@""
	.align	4
.nv.constant0._Z12FFT_divideK2dPdS_S_S_S_:
	.zero		944


//--------------------- .nv.constant0._Z11copyDensityPdS_ --------------------------
	.section	.nv.constant0._Z11copyDensityPdS_,"a",@progbits
	.sectionflags	@""
	.align	4
.nv.constant0._Z11copyDensityPdS_:
	.zero		912


//--------------------- SYMBOLS --------------------------

	.type		.nv.reservedSmem.offset0,@object
	.size		.nv.reservedSmem.offset0,0x4
